//
// Generated by NVIDIA NVVM Compiler
//
// Compiler Build ID: CL-36424714
// Cuda compilation tools, release 13.0, V13.0.88
// Based on NVVM 20.0.0
//

.version 9.0
.target sm_100
.address_size 64

	// .globl	_Z9reduce_v0PKfPfi
// _ZZ9reduce_v5PKfPfiE9warp_sums has been demoted
.extern .shared .align 16 .b8 sdata[];

.visible .entry _Z9reduce_v0PKfPfi(
	.param .u64 .ptr .align 1 _Z9reduce_v0PKfPfi_param_0,
	.param .u64 .ptr .align 1 _Z9reduce_v0PKfPfi_param_1,
	.param .u32 _Z9reduce_v0PKfPfi_param_2
)
{
	.reg .pred 	%p<2>;
	.reg .b32 	%r<6>;
	.reg .b32 	%f<3>;
	.reg .b64 	%rd<7>;

	ld.param.u64 	%rd1, [_Z9reduce_v0PKfPfi_param_0];
	ld.param.u64 	%rd2, [_Z9reduce_v0PKfPfi_param_1];
	ld.param.u32 	%r2, [_Z9reduce_v0PKfPfi_param_2];
	mov.u32 	%r3, %ctaid.x;
	mov.u32 	%r4, %ntid.x;
	mov.u32 	%r5, %tid.x;
	mad.lo.s32 	%r1, %r3, %r4, %r5;
	setp.ge.s32 	%p1, %r1, %r2;
	@%p1 bra 	$L__BB0_2;
	cvta.to.global.u64 	%rd3, %rd1;
	cvta.to.global.u64 	%rd4, %rd2;
	mul.wide.s32 	%rd5, %r1, 4;
	add.s64 	%rd6, %rd3, %rd5;
	ld.global.f32 	%f1, [%rd6];
	atom.global.add.f32 	%f2, [%rd4], %f1;
$L__BB0_2:
	ret;

}
	// .globl	_Z9reduce_v1PKfPfi
.visible .entry _Z9reduce_v1PKfPfi(
	.param .u64 .ptr .align 1 _Z9reduce_v1PKfPfi_param_0,
	.param .u64 .ptr .align 1 _Z9reduce_v1PKfPfi_param_1,
	.param .u32 _Z9reduce_v1PKfPfi_param_2
)
{
	.reg .pred 	%p<6>;
	.reg .b32 	%r<17>;
	.reg .b32 	%f<10>;
	.reg .b64 	%rd<7>;

	ld.param.u64 	%rd1, [_Z9reduce_v1PKfPfi_param_0];
	ld.param.u64 	%rd2, [_Z9reduce_v1PKfPfi_param_1];
	ld.param.u32 	%r7, [_Z9reduce_v1PKfPfi_param_2];
	mov.u32 	%r8, %ctaid.x;
	mov.u32 	%r1, %ntid.x;
	mov.u32 	%r2, %tid.x;
	mad.lo.s32 	%r3, %r8, %r1, %r2;
	setp.ge.s32 	%p1, %r3, %r7;
	mov.f32 	%f9, 0f00000000;
	@%p1 bra 	$L__BB1_2;
	cvta.to.global.u64 	%rd3, %rd1;
	mul.wide.s32 	%rd4, %r3, 4;
	add.s64 	%rd5, %rd3, %rd4;
	ld.global.f32 	%f9, [%rd5];
$L__BB1_2:
	shl.b32 	%r9, %r2, 2;
	mov.u32 	%r10, sdata;
	add.s32 	%r4, %r10, %r9;
	st.shared.f32 	[%r4], %f9;
	bar.sync 	0;
	setp.lt.u32 	%p2, %r1, 2;
	@%p2 bra 	$L__BB1_7;
	mov.b32 	%r16, 1;
$L__BB1_4:
	shl.b32 	%r6, %r16, 1;
	add.s32 	%r12, %r6, -1;
	and.b32  	%r13, %r12, %r2;
	setp.ne.s32 	%p3, %r13, 0;
	@%p3 bra 	$L__BB1_6;
	shl.b32 	%r14, %r16, 2;
	add.s32 	%r15, %r4, %r14;
	ld.shared.f32 	%f4, [%r15];
	ld.shared.f32 	%f5, [%r4];
	add.f32 	%f6, %f4, %f5;
	st.shared.f32 	[%r4], %f6;
$L__BB1_6:
	bar.sync 	0;
	setp.lt.u32 	%p4, %r6, %r1;
	mov.u32 	%r16, %r6;
	@%p4 bra 	$L__BB1_4;
$L__BB1_7:
	setp.ne.s32 	%p5, %r2, 0;
	@%p5 bra 	$L__BB1_9;
	ld.shared.f32 	%f7, [sdata];
	cvta.to.global.u64 	%rd6, %rd2;
	atom.global.add.f32 	%f8, [%rd6], %f7;
$L__BB1_9:
	ret;

}
	// .globl	_Z9reduce_v2PKfPfi
.visible .entry _Z9reduce_v2PKfPfi(
	.param .u64 .ptr .align 1 _Z9reduce_v2PKfPfi_param_0,
	.param .u64 .ptr .align 1 _Z9reduce_v2PKfPfi_param_1,
	.param .u32 _Z9reduce_v2PKfPfi_param_2
)
{
	.reg .pred 	%p<6>;
	.reg .b32 	%r<14>;
	.reg .b32 	%f<10>;
	.reg .b64 	%rd<7>;

	ld.param.u64 	%rd1, [_Z9reduce_v2PKfPfi_param_0];
	ld.param.u64 	%rd2, [_Z9reduce_v2PKfPfi_param_1];
	ld.param.u32 	%r7, [_Z9reduce_v2PKfPfi_param_2];
	mov.u32 	%r8, %ctaid.x;
	mov.u32 	%r13, %ntid.x;
	mov.u32 	%r2, %tid.x;
	mad.lo.s32 	%r3, %r8, %r13, %r2;
	setp.ge.s32 	%p1, %r3, %r7;
	mov.f32 	%f9, 0f00000000;
	@%p1 bra 	$L__BB2_2;
	cvta.to.global.u64 	%rd3, %rd1;
	mul.wide.s32 	%rd4, %r3, 4;
	add.s64 	%rd5, %rd3, %rd4;
	ld.global.f32 	%f9, [%rd5];
$L__BB2_2:
	shl.b32 	%r9, %r2, 2;
	mov.u32 	%r10, sdata;
	add.s32 	%r4, %r10, %r9;
	st.shared.f32 	[%r4], %f9;
	bar.sync 	0;
	setp.lt.u32 	%p2, %r13, 2;
	@%p2 bra 	$L__BB2_6;
$L__BB2_3:
	shr.u32 	%r6, %r13, 1;
	setp.ge.u32 	%p3, %r2, %r6;
	@%p3 bra 	$L__BB2_5;
	shl.b32 	%r11, %r6, 2;
	add.s32 	%r12, %r4, %r11;
	ld.shared.f32 	%f4, [%r12];
	ld.shared.f32 	%f5, [%r4];
	add.f32 	%f6, %f4, %f5;
	st.shared.f32 	[%r4], %f6;
$L__BB2_5:
	bar.sync 	0;
	setp.gt.u32 	%p4, %r13, 3;
	mov.u32 	%r13, %r6;
	@%p4 bra 	$L__BB2_3;
$L__BB2_6:
	setp.ne.s32 	%p5, %r2, 0;
	@%p5 bra 	$L__BB2_8;
	ld.shared.f32 	%f7, [sdata];
	cvta.to.global.u64 	%rd6, %rd2;
	atom.global.add.f32 	%f8, [%rd6], %f7;
$L__BB2_8:
	ret;

}
	// .globl	_Z9reduce_v3PKfPfi
.visible .entry _Z9reduce_v3PKfPfi(
	.param .u64 .ptr .align 1 _Z9reduce_v3PKfPfi_param_0,
	.param .u64 .ptr .align 1 _Z9reduce_v3PKfPfi_param_1,
	.param .u32 _Z9reduce_v3PKfPfi_param_2
)
{
	.reg .pred 	%p<7>;
	.reg .b32 	%r<17>;
	.reg .b32 	%f<15>;
	.reg .b64 	%rd<9>;

	ld.param.u64 	%rd3, [_Z9reduce_v3PKfPfi_param_0];
	ld.param.u64 	%rd2, [_Z9reduce_v3PKfPfi_param_1];
	ld.param.u32 	%r8, [_Z9reduce_v3PKfPfi_param_2];
	cvta.to.global.u64 	%rd1, %rd3;
	mov.u32 	%r1, %tid.x;
	mov.u32 	%r9, %ctaid.x;
	mov.u32 	%r16, %ntid.x;
	mul.lo.s32 	%r10, %r16, %r9;
	shl.b32 	%r11, %r10, 1;
	add.s32 	%r3, %r11, %r1;
	setp.ge.s32 	%p1, %r3, %r8;
	mov.f32 	%f14, 0f00000000;
	@%p1 bra 	$L__BB3_2;
	mul.wide.s32 	%rd4, %r3, 4;
	add.s64 	%rd5, %rd1, %rd4;
	ld.global.f32 	%f6, [%rd5];
	add.f32 	%f14, %f6, 0f00000000;
$L__BB3_2:
	add.s32 	%r4, %r3, %r16;
	setp.ge.u32 	%p2, %r4, %r8;
	@%p2 bra 	$L__BB3_4;
	mul.wide.u32 	%rd6, %r4, 4;
	add.s64 	%rd7, %rd1, %rd6;
	ld.global.f32 	%f7, [%rd7];
	add.f32 	%f14, %f14, %f7;
$L__BB3_4:
	shl.b32 	%r12, %r1, 2;
	mov.u32 	%r13, sdata;
	add.s32 	%r5, %r13, %r12;
	st.shared.f32 	[%r5], %f14;
	bar.sync 	0;
	setp.lt.u32 	%p3, %r16, 2;
	@%p3 bra 	$L__BB3_8;
$L__BB3_5:
	shr.u32 	%r7, %r16, 1;
	setp.ge.u32 	%p4, %r1, %r7;
	@%p4 bra 	$L__BB3_7;
	shl.b32 	%r14, %r7, 2;
	add.s32 	%r15, %r5, %r14;
	ld.shared.f32 	%f8, [%r15];
	ld.shared.f32 	%f9, [%r5];
	add.f32 	%f10, %f8, %f9;
	st.shared.f32 	[%r5], %f10;
$L__BB3_7:
	bar.sync 	0;
	setp.gt.u32 	%p5, %r16, 3;
	mov.u32 	%r16, %r7;
	@%p5 bra 	$L__BB3_5;
$L__BB3_8:
	setp.ne.s32 	%p6, %r1, 0;
	@%p6 bra 	$L__BB3_10;
	ld.shared.f32 	%f11, [sdata];
	cvta.to.global.u64 	%rd8, %rd2;
	atom.global.add.f32 	%f12, [%rd8], %f11;
$L__BB3_10:
	ret;

}
	// .globl	_Z9reduce_v4PKfPfi
.visible .entry _Z9reduce_v4PKfPfi(
	.param .u64 .ptr .align 1 _Z9reduce_v4PKfPfi_param_0,
	.param .u64 .ptr .align 1 _Z9reduce_v4PKfPfi_param_1,
	.param .u32 _Z9reduce_v4PKfPfi_param_2
)
{
	.reg .pred 	%p<8>;
	.reg .b32 	%r<17>;
	.reg .b32 	%f<33>;
	.reg .b64 	%rd<9>;

	ld.param.u64 	%rd3, [_Z9reduce_v4PKfPfi_param_0];
	ld.param.u64 	%rd2, [_Z9reduce_v4PKfPfi_param_1];
	ld.param.u32 	%r8, [_Z9reduce_v4PKfPfi_param_2];
	cvta.to.global.u64 	%rd1, %rd3;
	mov.u32 	%r1, %tid.x;
	mov.u32 	%r9, %ctaid.x;
	mov.u32 	%r16, %ntid.x;
	mul.lo.s32 	%r10, %r16, %r9;
	shl.b32 	%r11, %r10, 1;
	add.s32 	%r3, %r11, %r1;
	setp.ge.s32 	%p1, %r3, %r8;
	mov.f32 	%f32, 0f00000000;
	@%p1 bra 	$L__BB4_2;
	mul.wide.s32 	%rd4, %r3, 4;
	add.s64 	%rd5, %rd1, %rd4;
	ld.global.f32 	%f6, [%rd5];
	add.f32 	%f32, %f6, 0f00000000;
$L__BB4_2:
	add.s32 	%r4, %r3, %r16;
	setp.ge.u32 	%p2, %r4, %r8;
	@%p2 bra 	$L__BB4_4;
	mul.wide.u32 	%rd6, %r4, 4;
	add.s64 	%rd7, %rd1, %rd6;
	ld.global.f32 	%f7, [%rd7];
	add.f32 	%f32, %f32, %f7;
$L__BB4_4:
	shl.b32 	%r12, %r1, 2;
	mov.u32 	%r13, sdata;
	add.s32 	%r5, %r13, %r12;
	st.shared.f32 	[%r5], %f32;
	bar.sync 	0;
	setp.lt.u32 	%p3, %r16, 66;
	@%p3 bra 	$L__BB4_8;
$L__BB4_5:
	shr.u32 	%r7, %r16, 1;
	setp.ge.u32 	%p4, %r1, %r7;
	@%p4 bra 	$L__BB4_7;
	shl.b32 	%r14, %r7, 2;
	add.s32 	%r15, %r5, %r14;
	ld.shared.f32 	%f8, [%r15];
	ld.shared.f32 	%f9, [%r5];
	add.f32 	%f10, %f8, %f9;
	st.shared.f32 	[%r5], %f10;
$L__BB4_7:
	bar.sync 	0;
	setp.gt.u32 	%p5, %r16, 131;
	mov.u32 	%r16, %r7;
	@%p5 bra 	$L__BB4_5;
$L__BB4_8:
	setp.gt.u32 	%p6, %r1, 31;
	@%p6 bra 	$L__BB4_11;
	ld.volatile.shared.f32 	%f11, [%r5+128];
	ld.volatile.shared.f32 	%f12, [%r5];
	add.f32 	%f13, %f11, %f12;
	st.volatile.shared.f32 	[%r5], %f13;
	ld.volatile.shared.f32 	%f14, [%r5+64];
	ld.volatile.shared.f32 	%f15, [%r5];
	add.f32 	%f16, %f14, %f15;
	st.volatile.shared.f32 	[%r5], %f16;
	ld.volatile.shared.f32 	%f17, [%r5+32];
	ld.volatile.shared.f32 	%f18, [%r5];
	add.f32 	%f19, %f17, %f18;
	st.volatile.shared.f32 	[%r5], %f19;
	ld.volatile.shared.f32 	%f20, [%r5+16];
	ld.volatile.shared.f32 	%f21, [%r5];
	add.f32 	%f22, %f20, %f21;
	st.volatile.shared.f32 	[%r5], %f22;
	ld.volatile.shared.f32 	%f23, [%r5+8];
	ld.volatile.shared.f32 	%f24, [%r5];
	add.f32 	%f25, %f23, %f24;
	st.volatile.shared.f32 	[%r5], %f25;
	ld.volatile.shared.f32 	%f26, [%r5+4];
	ld.volatile.shared.f32 	%f27, [%r5];
	add.f32 	%f28, %f26, %f27;
	st.volatile.shared.f32 	[%r5], %f28;
	setp.ne.s32 	%p7, %r1, 0;
	@%p7 bra 	$L__BB4_11;
	ld.shared.f32 	%f29, [sdata];
	cvta.to.global.u64 	%rd8, %rd2;
	atom.global.add.f32 	%f30, [%rd8], %f29;
$L__BB4_11:
	ret;

}
	// .globl	_Z9reduce_v5PKfPfi
.visible .entry _Z9reduce_v5PKfPfi(
	.param .u64 .ptr .align 1 _Z9reduce_v5PKfPfi_param_0,
	.param .u64 .ptr .align 1 _Z9reduce_v5PKfPfi_param_1,
	.param .u32 _Z9reduce_v5PKfPfi_param_2
)
{
	.reg .pred 	%p<17>;
	.reg .b32 	%r<39>;
	.reg .b32 	%f<34>;
	.reg .b64 	%rd<7>;
	// demoted variable
	.shared .align 4 .b8 _ZZ9reduce_v5PKfPfiE9warp_sums[128];
	ld.param.u64 	%rd2, [_Z9reduce_v5PKfPfi_param_0];
	ld.param.u64 	%rd3, [_Z9reduce_v5PKfPfi_param_1];
	ld.param.u32 	%r8, [_Z9reduce_v5PKfPfi_param_2];
	mov.u32 	%r9, %ctaid.x;
	mov.u32 	%r1, %ntid.x;
	mov.u32 	%r2, %tid.x;
	mad.lo.s32 	%r38, %r9, %r1, %r2;
	setp.ge.s32 	%p1, %r38, %r8;
	mov.f32 	%f32, 0f00000000;
	@%p1 bra 	$L__BB5_3;
	mov.u32 	%r10, %nctaid.x;
	mul.lo.s32 	%r4, %r1, %r10;
	cvta.to.global.u64 	%rd1, %rd2;
	mov.f32 	%f32, 0f00000000;
$L__BB5_2:
	mul.wide.s32 	%rd4, %r38, 4;
	add.s64 	%rd5, %rd1, %rd4;
	ld.global.f32 	%f10, [%rd5];
	add.f32 	%f32, %f32, %f10;
	add.s32 	%r38, %r38, %r4;
	setp.lt.s32 	%p2, %r38, %r8;
	@%p2 bra 	$L__BB5_2;
$L__BB5_3:
	mov.b32 	%r11, %f32;
	shfl.sync.down.b32	%r12|%p3, %r11, 16, 31, -1;
	mov.b32 	%f11, %r12;
	add.f32 	%f12, %f32, %f11;
	mov.b32 	%r13, %f12;
	shfl.sync.down.b32	%r14|%p4, %r13, 8, 31, -1;
	mov.b32 	%f13, %r14;
	add.f32 	%f14, %f12, %f13;
	mov.b32 	%r15, %f14;
	shfl.sync.down.b32	%r16|%p5, %r15, 4, 31, -1;
	mov.b32 	%f15, %r16;
	add.f32 	%f16, %f14, %f15;
	mov.b32 	%r17, %f16;
	shfl.sync.down.b32	%r18|%p6, %r17, 2, 31, -1;
	mov.b32 	%f17, %r18;
	add.f32 	%f18, %f16, %f17;
	mov.b32 	%r19, %f18;
	shfl.sync.down.b32	%r20|%p7, %r19, 1, 31, -1;
	mov.b32 	%f19, %r20;
	add.f32 	%f4, %f18, %f19;
	and.b32  	%r7, %r2, 31;
	setp.ne.s32 	%p8, %r7, 0;
	@%p8 bra 	$L__BB5_5;
	shr.u32 	%r21, %r2, 3;
	mov.u32 	%r22, _ZZ9reduce_v5PKfPfiE9warp_sums;
	add.s32 	%r23, %r22, %r21;
	st.shared.f32 	[%r23], %f4;
$L__BB5_5:
	bar.sync 	0;
	setp.gt.u32 	%p9, %r2, 31;
	@%p9 bra 	$L__BB5_10;
	shr.u32 	%r24, %r1, 5;
	setp.ge.u32 	%p10, %r2, %r24;
	mov.f32 	%f33, 0f00000000;
	@%p10 bra 	$L__BB5_8;
	shl.b32 	%r25, %r7, 2;
	mov.u32 	%r26, _ZZ9reduce_v5PKfPfiE9warp_sums;
	add.s32 	%r27, %r26, %r25;
	ld.shared.f32 	%f33, [%r27];
$L__BB5_8:
	setp.ne.s32 	%p11, %r7, 0;
	mov.b32 	%r28, %f33;
	shfl.sync.down.b32	%r29|%p12, %r28, 16, 31, -1;
	mov.b32 	%f21, %r29;
	add.f32 	%f22, %f33, %f21;
	mov.b32 	%r30, %f22;
	shfl.sync.down.b32	%r31|%p13, %r30, 8, 31, -1;
	mov.b32 	%f23, %r31;
	add.f32 	%f24, %f22, %f23;
	mov.b32 	%r32, %f24;
	shfl.sync.down.b32	%r33|%p14, %r32, 4, 31, -1;
	mov.b32 	%f25, %r33;
	add.f32 	%f26, %f24, %f25;
	mov.b32 	%r34, %f26;
	shfl.sync.down.b32	%r35|%p15, %r34, 2, 31, -1;
	mov.b32 	%f27, %r35;
	add.f32 	%f28, %f26, %f27;
	mov.b32 	%r36, %f28;
	shfl.sync.down.b32	%r37|%p16, %r36, 1, 31, -1;
	mov.b32 	%f29, %r37;
	add.f32 	%f7, %f28, %f29;
	@%p11 bra 	$L__BB5_10;
	cvta.to.global.u64 	%rd6, %rd3;
	atom.global.add.f32 	%f30, [%rd6], %f7;
$L__BB5_10:
	ret;

}


// ===== COMPILED SASS (sm_100) =====

	.target	sm_100

	.elftype	@"ET_EXEC"


//--------------------- .note.nv.tkinfo           --------------------------
	.section	.note.nv.tkinfo,"",@"SHT_NOTE"
	.sectionflags	@"SHF_NOTE_NV_TKINFO"
	.tkinfo
        /*0018*/ 	.word	0x00000002
        /*0030*/ 	.string	""
        /*0030*/ 	.string	"ptxas"
        /*0030*/ 	.string	"Cuda compilation tools, release 13.0, V13.0.88"
        /*0030*/ 	.string	"Build cuda_13.0.r13.0/compiler.36424714_0"
        /*0030*/ 	.string	"-arch sm_100 -m 64 "



//--------------------- .note.nv.cuinfo           --------------------------
	.section	.note.nv.cuinfo,"",@"SHT_NOTE"
	.sectionflags	@"SHF_NOTE_NV_CUINFO"
        /*0018*/ 	.short	0x0002
        /*001a*/ 	.short	0x0064
        /*001c*/ 	.short	0x0082
	.zero		2


//--------------------- .nv.info                  --------------------------
	.section	.nv.info,"",@"SHT_CUDA_INFO"
	.align	4


	//----- nvinfo : EIATTR_REGCOUNT
	.align		4
        /*0000*/ 	.byte	0x04, 0x2f
        /*0002*/ 	.short	(.L_1 - .L_0)
	.align		4
.L_0:
        /*0004*/ 	.word	index@(_Z9reduce_v0PKfPfi)
        /*0008*/ 	.word	0x00000008


	//----- nvinfo : EIATTR_FRAME_SIZE
	.align		4
.L_1:
        /*000c*/ 	.byte	0x04, 0x11
        /*000e*/ 	.short	(.L_3 - .L_2)
	.align		4
.L_2:
        /*0010*/ 	.word	index@(_Z9reduce_v0PKfPfi)
        /*0014*/ 	.word	0x00000000


	//----- nvinfo : EIATTR_REGCOUNT
	.align		4
.L_3:
        /*0018*/ 	.byte	0x04, 0x2f
        /*001a*/ 	.short	(.L_5 - .L_4)
	.align		4
.L_4:
        /*001c*/ 	.word	index@(_Z9reduce_v1PKfPfi)
        /*0020*/ 	.word	0x0000000c


	//----- nvinfo : EIATTR_FRAME_SIZE
	.align		4
.L_5:
        /*0024*/ 	.byte	0x04, 0x11
        /*0026*/ 	.short	(.L_7 - .L_6)
	.align		4
.L_6:
        /*0028*/ 	.word	index@(_Z9reduce_v1PKfPfi)
        /*002c*/ 	.word	0x00000000


	//----- nvinfo : EIATTR_REGCOUNT
	.align		4
.L_7:
        /*0030*/ 	.byte	0x04, 0x2f
        /*0032*/ 	.short	(.L_9 - .L_8)
	.align		4
.L_8:
        /*0034*/ 	.word	index@(_Z9reduce_v2PKfPfi)
        /*0038*/ 	.word	0x0000000a


	//----- nvinfo : EIATTR_FRAME_SIZE
	.align		4
.L_9:
        /*003c*/ 	.byte	0x04, 0x11
        /*003e*/ 	.short	(.L_11 - .L_10)
	.align		4
.L_10:
        /*0040*/ 	.word	index@(_Z9reduce_v2PKfPfi)
        /*0044*/ 	.word	0x00000000


	//----- nvinfo : EIATTR_REGCOUNT
	.align		4
.L_11:
        /*0048*/ 	.byte	0x04, 0x2f
        /*004a*/ 	.short	(.L_13 - .L_12)
	.align		4
.L_12:
        /*004c*/ 	.word	index@(_Z9reduce_v3PKfPfi)
        /*0050*/ 	.word	0x0000000e


	//----- nvinfo : EIATTR_FRAME_SIZE
	.align		4
.L_13:
        /*0054*/ 	.byte	0x04, 0x11
        /*0056*/ 	.short	(.L_15 - .L_14)
	.align		4
.L_14:
        /*0058*/ 	.word	index@(_Z9reduce_v3PKfPfi)
        /*005c*/ 	.word	0x00000000


	//----- nvinfo : EIATTR_REGCOUNT
	.align		4
.L_15:
        /*0060*/ 	.byte	0x04, 0x2f
        /*0062*/ 	.short	(.L_17 - .L_16)
	.align		4
.L_16:
        /*0064*/ 	.word	index@(_Z9reduce_v4PKfPfi)
        /*0068*/ 	.word	0x0000000c


	//----- nvinfo : EIATTR_FRAME_SIZE
	.align		4
.L_17:
        /*006c*/ 	.byte	0x04, 0x11
        /*006e*/ 	.short	(.L_19 - .L_18)
	.align		4
.L_18:
        /*0070*/ 	.word	index@(_Z9reduce_v4PKfPfi)
        /*0074*/ 	.word	0x00000000


	//----- nvinfo : EIATTR_REGCOUNT
	.align		4
.L_19:
        /*0078*/ 	.byte	0x04, 0x2f
        /*007a*/ 	.short	(.L_21 - .L_20)
	.align		4
.L_20:
        /*007c*/ 	.word	index@(_Z9reduce_v5PKfPfi)
        /*0080*/ 	.word	0x0000000e


	//----- nvinfo : EIATTR_FRAME_SIZE
	.align		4
.L_21:
        /*0084*/ 	.byte	0x04, 0x11
        /*0086*/ 	.short	(.L_23 - .L_22)
	.align		4
.L_22:
        /*0088*/ 	.word	index@(_Z9reduce_v5PKfPfi)
        /*008c*/ 	.word	0x00000000


	//----- nvinfo : EIATTR_MIN_STACK_SIZE
	.align		4
.L_23:
        /*0090*/ 	.byte	0x04, 0x12
        /*0092*/ 	.short	(.L_25 - .L_24)
	.align		4
.L_24:
        /*0094*/ 	.word	index@(_Z9reduce_v5PKfPfi)
        /*0098*/ 	.word	0x00000000


	//----- nvinfo : EIATTR_MIN_STACK_SIZE
	.align		4
.L_25:
        /*009c*/ 	.byte	0x04, 0x12
        /*009e*/ 	.short	(.L_27 - .L_26)
	.align		4
.L_26:
        /*00a0*/ 	.word	index@(_Z9reduce_v4PKfPfi)
        /*00a4*/ 	.word	0x00000000


	//----- nvinfo : EIATTR_MIN_STACK_SIZE
	.align		4
.L_27:
        /*00a8*/ 	.byte	0x04, 0x12
        /*00aa*/ 	.short	(.L_29 - .L_28)
	.align		4
.L_28:
        /*00ac*/ 	.word	index@(_Z9reduce_v3PKfPfi)
        /*00b0*/ 	.word	0x00000000


	//----- nvinfo : EIATTR_MIN_STACK_SIZE
	.align		4
.L_29:
        /*00b4*/ 	.byte	0x04, 0x12
        /*00b6*/ 	.short	(.L_31 - .L_30)
	.align		4
.L_30:
        /*00b8*/ 	.word	index@(_Z9reduce_v2PKfPfi)
        /*00bc*/ 	.word	0x00000000


	//----- nvinfo : EIATTR_MIN_STACK_SIZE
	.align		4
.L_31:
        /*00c0*/ 	.byte	0x04, 0x12
        /*00c2*/ 	.short	(.L_33 - .L_32)
	.align		4
.L_32:
        /*00c4*/ 	.word	index@(_Z9reduce_v1PKfPfi)
        /*00c8*/ 	.word	0x00000000


	//----- nvinfo : EIATTR_MIN_STACK_SIZE
	.align		4
.L_33:
        /*00cc*/ 	.byte	0x04, 0x12
        /*00ce*/ 	.short	(.L_35 - .L_34)
	.align		4
.L_34:
        /*00d0*/ 	.word	index@(_Z9reduce_v0PKfPfi)
        /*00d4*/ 	.word	0x00000000
.L_35:


//--------------------- .nv.compat                --------------------------
	.section	.nv.compat,"",@"SHT_CUDA_COMPAT_INFO"
	.align	4
        /*0000*/ 	.byte	0x02, 0x09, 0x00, 0x00, 0x02, 0x02, 0x01, 0x00, 0x02, 0x05, 0x05, 0x00, 0x03, 0x07, 0x01, 0x01
        /*0010*/ 	.byte	0x02, 0x03, 0x00, 0x00, 0x02, 0x06, 0x01, 0x00, 0x04, 0x0b, 0x08, 0x00, 0x09, 0x00, 0x00, 0x00
        /*0020*/ 	.byte	0x00, 0x00, 0x00, 0x00


//--------------------- .nv.info._Z9reduce_v5PKfPfi --------------------------
	.section	.nv.info._Z9reduce_v5PKfPfi,"",@"SHT_CUDA_INFO"
	.sectionflags	@""
	.align	4


	//----- nvinfo : EIATTR_CUDA_API_VERSION
	.align		4
        /*0000*/ 	.byte	0x04, 0x37
        /*0002*/ 	.short	(.L_37 - .L_36)
.L_36:
        /*0004*/ 	.word	0x00000082


	//----- nvinfo : EIATTR_KPARAM_INFO
	.align		4
.L_37:
        /*0008*/ 	.byte	0x04, 0x17
        /*000a*/ 	.short	(.L_39 - .L_38)
.L_38:
        /*000c*/ 	.word	0x00000000
        /*0010*/ 	.short	0x0002
        /*0012*/ 	.short	0x0010
        /*0014*/ 	.byte	0x00, 0xf0, 0x11, 0x00


	//----- nvinfo : EIATTR_KPARAM_INFO
	.align		4
.L_39:
        /*0018*/ 	.byte	0x04, 0x17
        /*001a*/ 	.short	(.L_41 - .L_40)
.L_40:
        /*001c*/ 	.word	0x00000000
        /*0020*/ 	.short	0x0001
        /*0022*/ 	.short	0x0008
        /*0024*/ 	.byte	0x00, 0xf5, 0x21, 0x00


	//----- nvinfo : EIATTR_KPARAM_INFO
	.align		4
.L_41:
        /*0028*/ 	.byte	0x04, 0x17
        /*002a*/ 	.short	(.L_43 - .L_42)
.L_42:
        /*002c*/ 	.word	0x00000000
        /*0030*/ 	.short	0x0000
        /*0032*/ 	.short	0x0000
        /*0034*/ 	.byte	0x00, 0xf5, 0x21, 0x00


	//----- nvinfo : EIATTR_SPARSE_MMA_MASK
	.align		4
.L_43:
        /*0038*/ 	.byte	0x03, 0x50
        /*003a*/ 	.short	0x0000


	//----- nvinfo : EIATTR_MAXREG_COUNT
	.align		4
        /*003c*/ 	.byte	0x03, 0x1b
        /*003e*/ 	.short	0x00ff


	//----- nvinfo : EIATTR_NUM_BARRIERS
	.align		4
        /*0040*/ 	.byte	0x02, 0x4c
        /*0042*/ 	.byte	0x01
	.zero		1


	//----- nvinfo : EIATTR_MERCURY_ISA_VERSION
	.align		4
        /*0044*/ 	.byte	0x03, 0x5f
        /*0046*/ 	.short	0x0101


	//----- nvinfo : EIATTR_COOP_GROUP_MASK_REGIDS
	.align		4
        /*0048*/ 	.byte	0x04, 0x29
        /*004a*/ 	.short	(.L_45 - .L_44)


	//   ....[0]....
.L_44:
        /*004c*/ 	.word	0xffffffff


	//   ....[1]....
        /*0050*/ 	.word	0xffffffff


	//   ....[2]....
        /*0054*/ 	.word	0xffffffff


	//   ....[3]....
        /*0058*/ 	.word	0xffffffff


	//   ....[4]....
        /*005c*/ 	.word	0xffffffff


	//   ....[5]....
        /*0060*/ 	.word	0xffffffff


	//   ....[6]....
        /*0064*/ 	.word	0xffffffff


	//   ....[7]....
        /*0068*/ 	.word	0xffffffff


	//   ....[8]....
        /*006c*/ 	.word	0xffffffff


	//   ....[9]....
        /*0070*/ 	.word	0xffffffff


	//----- nvinfo : EIATTR_COOP_GROUP_INSTR_OFFSETS
	.align		4
.L_45:
        /*0074*/ 	.byte	0x04, 0x28
        /*0076*/ 	.short	(.L_47 - .L_46)


	//   ....[0]....
.L_46:
        /*0078*/ 	.word	0x00000160


	//   ....[1]....
        /*007c*/ 	.word	0x000001c0


	//   ....[2]....
        /*0080*/ 	.word	0x00000200


	//   ....[3]....
        /*0084*/ 	.word	0x00000220


	//   ....[4]....
        /*0088*/ 	.word	0x00000240


	//   ....[5]....
        /*008c*/ 	.word	0x00000320


	//   ....[6]....
        /*0090*/ 	.word	0x00000340


	//   ....[7]....
        /*0094*/ 	.word	0x00000360


	//   ....[8]....
        /*0098*/ 	.word	0x00000380


	//   ....[9]....
        /*009c*/ 	.word	0x000003a0


	//----- nvinfo : EIATTR_VRC_CTA_INIT_COUNT
	.align		4
.L_47:
        /*00a0*/ 	.byte	0x02, 0x4a
	.zero		1
	.zero		1


	//----- nvinfo : EIATTR_EXIT_INSTR_OFFSETS
	.align		4
        /*00a4*/ 	.byte	0x04, 0x1c
        /*00a6*/ 	.short	(.L_49 - .L_48)


	//   ....[0]....
.L_48:
        /*00a8*/ 	.word	0x00000280


	//   ....[1]....
        /*00ac*/ 	.word	0x000003b0


	//   ....[2]....
        /*00b0*/ 	.word	0x000003f0


	//----- nvinfo : EIATTR_CRS_STACK_SIZE
	.align		4
.L_49:
        /*00b4*/ 	.byte	0x04, 0x1e
        /*00b6*/ 	.short	(.L_51 - .L_50)
.L_50:
        /*00b8*/ 	.word	0x00000000


	//----- nvinfo : EIATTR_CBANK_PARAM_SIZE
	.align		4
.L_51:
        /*00bc*/ 	.byte	0x03, 0x19
        /*00be*/ 	.short	0x0014


	//----- nvinfo : EIATTR_PARAM_CBANK
	.align		4
        /*00c0*/ 	.byte	0x04, 0x0a
        /*00c2*/ 	.short	(.L_53 - .L_52)
	.align		4
.L_52:
        /*00c4*/ 	.word	index@(.nv.constant0._Z9reduce_v5PKfPfi)
        /*00c8*/ 	.short	0x0380
        /*00ca*/ 	.short	0x0014


	//----- nvinfo : EIATTR_SW_WAR
	.align		4
.L_53:
        /*00cc*/ 	.byte	0x04, 0x36
        /*00ce*/ 	.short	(.L_55 - .L_54)
.L_54:
        /*00d0*/ 	.word	0x00000008
.L_55:


//--------------------- .nv.info._Z9reduce_v4PKfPfi --------------------------
	.section	.nv.info._Z9reduce_v4PKfPfi,"",@"SHT_CUDA_INFO"
	.sectionflags	@""
	.align	4


	//----- nvinfo : EIATTR_CUDA_API_VERSION
	.align		4
        /*0000*/ 	.byte	0x04, 0x37
        /*0002*/ 	.short	(.L_57 - .L_56)
.L_56:
        /*0004*/ 	.word	0x00000082


	//----- nvinfo : EIATTR_KPARAM_INFO
	.align		4
.L_57:
        /*0008*/ 	.byte	0x04, 0x17
        /*000a*/ 	.short	(.L_59 - .L_58)
.L_58:
        /*000c*/ 	.word	0x00000000
        /*0010*/ 	.short	0x0002
        /*0012*/ 	.short	0x0010
        /*0014*/ 	.byte	0x00, 0xf0, 0x11, 0x00


	//----- nvinfo : EIATTR_KPARAM_INFO
	.align		4
.L_59:
        /*0018*/ 	.byte	0x04, 0x17
        /*001a*/ 	.short	(.L_61 - .L_60)
.L_60:
        /*001c*/ 	.word	0x00000000
        /*0020*/ 	.short	0x0001
        /*0022*/ 	.short	0x0008
        /*0024*/ 	.byte	0x00, 0xf5, 0x21, 0x00


	//----- nvinfo : EIATTR_KPARAM_INFO
	.align		4
.L_61:
        /*0028*/ 	.byte	0x04, 0x17
        /*002a*/ 	.short	(.L_63 - .L_62)
.L_62:
        /*002c*/ 	.word	0x00000000
        /*0030*/ 	.short	0x0000
        /*0032*/ 	.short	0x0000
        /*0034*/ 	.byte	0x00, 0xf5, 0x21, 0x00


	//----- nvinfo : EIATTR_SPARSE_MMA_MASK
	.align		4
.L_63:
        /*0038*/ 	.byte	0x03, 0x50
        /*003a*/ 	.short	0x0000


	//----- nvinfo : EIATTR_MAXREG_COUNT
	.align		4
        /*003c*/ 	.byte	0x03, 0x1b
        /*003e*/ 	.short	0x00ff


	//----- nvinfo : EIATTR_NUM_BARRIERS
	.align		4
        /*0040*/ 	.byte	0x02, 0x4c
        /*0042*/ 	.byte	0x01
	.zero		1


	//----- nvinfo : EIATTR_MERCURY_ISA_VERSION
	.align		4
        /*0044*/ 	.byte	0x03, 0x5f
        /*0046*/ 	.short	0x0101


	//----- nvinfo : EIATTR_VRC_CTA_INIT_COUNT
	.align		4
        /*0048*/ 	.byte	0x02, 0x4a
	.zero		1
	.zero		1


	//----- nvinfo : EIATTR_EXIT_INSTR_OFFSETS
	.align		4
        /*004c*/ 	.byte	0x04, 0x1c
        /*004e*/ 	.short	(.L_65 - .L_64)


	//   ....[0]....
.L_64:
        /*0050*/ 	.word	0x00000280


	//   ....[1]....
        /*0054*/ 	.word	0x00000420


	//   ....[2]....
        /*0058*/ 	.word	0x00000490


	//----- nvinfo : EIATTR_CBANK_PARAM_SIZE
	.align		4
.L_65:
        /*005c*/ 	.byte	0x03, 0x19
        /*005e*/ 	.short	0x0014


	//----- nvinfo : EIATTR_PARAM_CBANK
	.align		4
        /*0060*/ 	.byte	0x04, 0x0a
        /*0062*/ 	.short	(.L_67 - .L_66)
	.align		4
.L_66:
        /*0064*/ 	.word	index@(.nv.constant0._Z9reduce_v4PKfPfi)
        /*0068*/ 	.short	0x0380
        /*006a*/ 	.short	0x0014


	//----- nvinfo : EIATTR_SW_WAR
	.align		4
.L_67:
        /*006c*/ 	.byte	0x04, 0x36
        /*006e*/ 	.short	(.L_69 - .L_68)
.L_68:
        /*0070*/ 	.word	0x00000008
.L_69:


//--------------------- .nv.info._Z9reduce_v3PKfPfi --------------------------
	.section	.nv.info._Z9reduce_v3PKfPfi,"",@"SHT_CUDA_INFO"
	.sectionflags	@""
	.align	4


	//----- nvinfo : EIATTR_CUDA_API_VERSION
	.align		4
        /*0000*/ 	.byte	0x04, 0x37
        /*0002*/ 	.short	(.L_71 - .L_70)
.L_70:
        /*0004*/ 	.word	0x00000082


	//----- nvinfo : EIATTR_KPARAM_INFO
	.align		4
.L_71:
        /*0008*/ 	.byte	0x04, 0x17
        /*000a*/ 	.short	(.L_73 - .L_72)
.L_72:
        /*000c*/ 	.word	0x00000000
        /*0010*/ 	.short	0x0002
        /*0012*/ 	.short	0x0010
        /*0014*/ 	.byte	0x00, 0xf0, 0x11, 0x00


	//----- nvinfo : EIATTR_KPARAM_INFO
	.align		4
.L_73:
        /*0018*/ 	.byte	0x04, 0x17
        /*001a*/ 	.short	(.L_75 - .L_74)
.L_74:
        /*001c*/ 	.word	0x00000000
        /*0020*/ 	.short	0x0001
        /*0022*/ 	.short	0x0008
        /*0024*/ 	.byte	0x00, 0xf5, 0x21, 0x00


	//----- nvinfo : EIATTR_KPARAM_INFO
	.align		4
.L_75:
        /*0028*/ 	.byte	0x04, 0x17
        /*002a*/ 	.short	(.L_77 - .L_76)
.L_76:
        /*002c*/ 	.word	0x00000000
        /*0030*/ 	.short	0x0000
        /*0032*/ 	.short	0x0000
        /*0034*/ 	.byte	0x00, 0xf5, 0x21, 0x00


	//----- nvinfo : EIATTR_SPARSE_MMA_MASK
	.align		4
.L_77:
        /*0038*/ 	.byte	0x03, 0x50
        /*003a*/ 	.short	0x0000


	//----- nvinfo : EIATTR_MAXREG_COUNT
	.align		4
        /*003c*/ 	.byte	0x03, 0x1b
        /*003e*/ 	.short	0x00ff


	//----- nvinfo : EIATTR_NUM_BARRIERS
	.align		4
        /*0040*/ 	.byte	0x02, 0x4c
        /*0042*/ 	.byte	0x01
	.zero		1


	//----- nvinfo : EIATTR_MERCURY_ISA_VERSION
	.align		4
        /*0044*/ 	.byte	0x03, 0x5f
        /*0046*/ 	.short	0x0101


	//----- nvinfo : EIATTR_VRC_CTA_INIT_COUNT
	.align		4
        /*0048*/ 	.byte	0x02, 0x4a
	.zero		1
	.zero		1


	//----- nvinfo : EIATTR_EXIT_INSTR_OFFSETS
	.align		4
        /*004c*/ 	.byte	0x04, 0x1c
        /*004e*/ 	.short	(.L_79 - .L_78)


	//   ....[0]....
.L_78:
        /*0050*/ 	.word	0x00000280


	//   ....[1]....
        /*0054*/ 	.word	0x000002f0


	//----- nvinfo : EIATTR_CBANK_PARAM_SIZE
	.align		4
.L_79:
        /*0058*/ 	.byte	0x03, 0x19
        /*005a*/ 	.short	0x0014


	//----- nvinfo : EIATTR_PARAM_CBANK
	.align		4
        /*005c*/ 	.byte	0x04, 0x0a
        /*005e*/ 	.short	(.L_81 - .L_80)
	.align		4
.L_80:
        /*0060*/ 	.word	index@(.nv.constant0._Z9reduce_v3PKfPfi)
        /*0064*/ 	.short	0x0380
        /*0066*/ 	.short	0x0014


	//----- nvinfo : EIATTR_SW_WAR
	.align		4
.L_81:
        /*0068*/ 	.byte	0x04, 0x36
        /*006a*/ 	.short	(.L_83 - .L_82)
.L_82:
        /*006c*/ 	.word	0x00000008
.L_83:


//--------------------- .nv.info._Z9reduce_v2PKfPfi --------------------------
	.section	.nv.info._Z9reduce_v2PKfPfi,"",@"SHT_CUDA_INFO"
	.sectionflags	@""
	.align	4


	//----- nvinfo : EIATTR_CUDA_API_VERSION
	.align		4
        /*0000*/ 	.byte	0x04, 0x37
        /*0002*/ 	.short	(.L_85 - .L_84)
.L_84:
        /*0004*/ 	.word	0x00000082


	//----- nvinfo : EIATTR_KPARAM_INFO
	.align		4
.L_85:
        /*0008*/ 	.byte	0x04, 0x17
        /*000a*/ 	.short	(.L_87 - .L_86)
.L_86:
        /*000c*/ 	.word	0x00000000
        /*0010*/ 	.short	0x0002
        /*0012*/ 	.short	0x0010
        /*0014*/ 	.byte	0x00, 0xf0, 0x11, 0x00


	//----- nvinfo : EIATTR_KPARAM_INFO
	.align		4
.L_87:
        /*0018*/ 	.byte	0x04, 0x17
        /*001a*/ 	.short	(.L_89 - .L_88)
.L_88:
        /*001c*/ 	.word	0x00000000
        /*0020*/ 	.short	0x0001
        /*0022*/ 	.short	0x0008
        /*0024*/ 	.byte	0x00, 0xf5, 0x21, 0x00


	//----- nvinfo : EIATTR_KPARAM_INFO
	.align		4
.L_89:
        /*0028*/ 	.byte	0x04, 0x17
        /*002a*/ 	.short	(.L_91 - .L_90)
.L_90:
        /*002c*/ 	.word	0x00000000
        /*0030*/ 	.short	0x0000
        /*0032*/ 	.short	0x0000
        /*0034*/ 	.byte	0x00, 0xf5, 0x21, 0x00


	//----- nvinfo : EIATTR_SPARSE_MMA_MASK
	.align		4
.L_91:
        /*0038*/ 	.byte	0x03, 0x50
        /*003a*/ 	.short	0x0000


	//----- nvinfo : EIATTR_MAXREG_COUNT
	.align		4
        /*003c*/ 	.byte	0x03, 0x1b
        /*003e*/ 	.short	0x00ff


	//----- nvinfo : EIATTR_NUM_BARRIERS
	.align		4
        /*0040*/ 	.byte	0x02, 0x4c
        /*0042*/ 	.byte	0x01
	.zero		1


	//----- nvinfo : EIATTR_MERCURY_ISA_VERSION
	.align		4
        /*0044*/ 	.byte	0x03, 0x5f
        /*0046*/ 	.short	0x0101


	//----- nvinfo : EIATTR_VRC_CTA_INIT_COUNT
	.align		4
        /*0048*/ 	.byte	0x02, 0x4a
	.zero		1
	.zero		1


	//----- nvinfo : EIATTR_EXIT_INSTR_OFFSETS
	.align		4
        /*004c*/ 	.byte	0x04, 0x1c
        /*004e*/ 	.short	(.L_93 - .L_92)


	//   ....[0]....
.L_92:
        /*0050*/ 	.word	0x00000200


	//   ....[1]....
        /*0054*/ 	.word	0x00000270


	//----- nvinfo : EIATTR_CBANK_PARAM_SIZE
	.align		4
.L_93:
        /*0058*/ 	.byte	0x03, 0x19
        /*005a*/ 	.short	0x0014


	//----- nvinfo : EIATTR_PARAM_CBANK
	.align		4
        /*005c*/ 	.byte	0x04, 0x0a
        /*005e*/ 	.short	(.L_95 - .L_94)
	.align		4
.L_94:
        /*0060*/ 	.word	index@(.nv.constant0._Z9reduce_v2PKfPfi)
        /*0064*/ 	.short	0x0380
        /*0066*/ 	.short	0x0014


	//----- nvinfo : EIATTR_SW_WAR
	.align		4
.L_95:
        /*0068*/ 	.byte	0x04, 0x36
        /*006a*/ 	.short	(.L_97 - .L_96)
.L_96:
        /*006c*/ 	.word	0x00000008
.L_97:


//--------------------- .nv.info._Z9reduce_v1PKfPfi --------------------------
	.section	.nv.info._Z9reduce_v1PKfPfi,"",@"SHT_CUDA_INFO"
	.sectionflags	@""
	.align	4


	//----- nvinfo : EIATTR_CUDA_API_VERSION
	.align		4
        /*0000*/ 	.byte	0x04, 0x37
        /*0002*/ 	.short	(.L_99 - .L_98)
.L_98:
        /*0004*/ 	.word	0x00000082


	//----- nvinfo : EIATTR_KPARAM_INFO
	.align		4
.L_99:
        /*0008*/ 	.byte	0x04, 0x17
        /*000a*/ 	.short	(.L_101 - .L_100)
.L_100:
        /*000c*/ 	.word	0x00000000
        /*0010*/ 	.short	0x0002
        /*0012*/ 	.short	0x0010
        /*0014*/ 	.byte	0x00, 0xf0, 0x11, 0x00


	//----- nvinfo : EIATTR_KPARAM_INFO
	.align		4
.L_101:
        /*0018*/ 	.byte	0x04, 0x17
        /*001a*/ 	.short	(.L_103 - .L_102)
.L_102:
        /*001c*/ 	.word	0x00000000
        /*0020*/ 	.short	0x0001
        /*0022*/ 	.short	0x0008
        /*0024*/ 	.byte	0x00, 0xf5, 0x21, 0x00


	//----- nvinfo : EIATTR_KPARAM_INFO
	.align		4
.L_103:
        /*0028*/ 	.byte	0x04, 0x17
        /*002a*/ 	.short	(.L_105 - .L_104)
.L_104:
        /*002c*/ 	.word	0x00000000
        /*0030*/ 	.short	0x0000
        /*0032*/ 	.short	0x0000
        /*0034*/ 	.byte	0x00, 0xf5, 0x21, 0x00


	//----- nvinfo : EIATTR_SPARSE_MMA_MASK
	.align		4
.L_105:
        /*0038*/ 	.byte	0x03, 0x50
        /*003a*/ 	.short	0x0000


	//----- nvinfo : EIATTR_MAXREG_COUNT
	.align		4
        /*003c*/ 	.byte	0x03, 0x1b
        /*003e*/ 	.short	0x00ff


	//----- nvinfo : EIATTR_NUM_BARRIERS
	.align		4
        /*0040*/ 	.byte	0x02, 0x4c
        /*0042*/ 	.byte	0x01
	.zero		1


	//----- nvinfo : EIATTR_MERCURY_ISA_VERSION
	.align		4
        /*0044*/ 	.byte	0x03, 0x5f
        /*0046*/ 	.short	0x0101


	//----- nvinfo : EIATTR_VRC_CTA_INIT_COUNT
	.align		4
        /*0048*/ 	.byte	0x02, 0x4a
	.zero		1
	.zero		1


	//----- nvinfo : EIATTR_EXIT_INSTR_OFFSETS
	.align		4
        /*004c*/ 	.byte	0x04, 0x1c
        /*004e*/ 	.short	(.L_107 - .L_106)


	//   ....[0]....
.L_106:
        /*0050*/ 	.word	0x00000220


	//   ....[1]....
        /*0054*/ 	.word	0x00000290


	//----- nvinfo : EIATTR_CBANK_PARAM_SIZE
	.align		4
.L_107:
        /*0058*/ 	.byte	0x03, 0x19
        /*005a*/ 	.short	0x0014


	//----- nvinfo : EIATTR_PARAM_CBANK
	.align		4
        /*005c*/ 	.byte	0x04, 0x0a
        /*005e*/ 	.short	(.L_109 - .L_108)
	.align		4
.L_108:
        /*0060*/ 	.word	index@(.nv.constant0._Z9reduce_v1PKfPfi)
        /*0064*/ 	.short	0x0380
        /*0066*/ 	.short	0x0014


	//----- nvinfo : EIATTR_SW_WAR
	.align		4
.L_109:
        /*0068*/ 	.byte	0x04, 0x36
        /*006a*/ 	.short	(.L_111 - .L_110)
.L_110:
        /*006c*/ 	.word	0x00000008
.L_111:


//--------------------- .nv.info._Z9reduce_v0PKfPfi --------------------------
	.section	.nv.info._Z9reduce_v0PKfPfi,"",@"SHT_CUDA_INFO"
	.sectionflags	@""
	.align	4


	//----- nvinfo : EIATTR_CUDA_API_VERSION
	.align		4
        /*0000*/ 	.byte	0x04, 0x37
        /*0002*/ 	.short	(.L_113 - .L_112)
.L_112:
        /*0004*/ 	.word	0x00000082


	//----- nvinfo : EIATTR_KPARAM_INFO
	.align		4
.L_113:
        /*0008*/ 	.byte	0x04, 0x17
        /*000a*/ 	.short	(.L_115 - .L_114)
.L_114:
        /*000c*/ 	.word	0x00000000
        /*0010*/ 	.short	0x0002
        /*0012*/ 	.short	0x0010
        /*0014*/ 	.byte	0x00, 0xf0, 0x11, 0x00


	//----- nvinfo : EIATTR_KPARAM_INFO
	.align		4
.L_115:
        /*0018*/ 	.byte	0x04, 0x17
        /*001a*/ 	.short	(.L_117 - .L_116)
.L_116:
        /*001c*/ 	.word	0x00000000
        /*0020*/ 	.short	0x0001
        /*0022*/ 	.short	0x0008
        /*0024*/ 	.byte	0x00, 0xf5, 0x21, 0x00


	//----- nvinfo : EIATTR_KPARAM_INFO
	.align		4
.L_117:
        /*0028*/ 	.byte	0x04, 0x17
        /*002a*/ 	.short	(.L_119 - .L_118)
.L_118:
        /*002c*/ 	.word	0x00000000
        /*0030*/ 	.short	0x0000
        /*0032*/ 	.short	0x0000
        /*0034*/ 	.byte	0x00, 0xf5, 0x21, 0x00


	//----- nvinfo : EIATTR_SPARSE_MMA_MASK
	.align		4
.L_119:
        /*0038*/ 	.byte	0x03, 0x50
        /*003a*/ 	.short	0x0000


	//----- nvinfo : EIATTR_MAXREG_COUNT
	.align		4
        /*003c*/ 	.byte	0x03, 0x1b
        /*003e*/ 	.short	0x00ff


	//----- nvinfo : EIATTR_MERCURY_ISA_VERSION
	.align		4
        /*0040*/ 	.byte	0x03, 0x5f
        /*0042*/ 	.short	0x0101


	//----- nvinfo : EIATTR_VRC_CTA_INIT_COUNT
	.align		4
        /*0044*/ 	.byte	0x02, 0x4a
	.zero		1
	.zero		1


	//----- nvinfo : EIATTR_EXIT_INSTR_OFFSETS
	.align		4
        /*0048*/ 	.byte	0x04, 0x1c
        /*004a*/ 	.short	(.L_121 - .L_120)


	//   ....[0]....
.L_120:
        /*004c*/ 	.word	0x00000070


	//   ....[1]....
        /*0050*/ 	.word	0x000000e0


	//----- nvinfo : EIATTR_CBANK_PARAM_SIZE
	.align		4
.L_121:
        /*0054*/ 	.byte	0x03, 0x19
        /*0056*/ 	.short	0x0014


	//----- nvinfo : EIATTR_PARAM_CBANK
	.align		4
        /*0058*/ 	.byte	0x04, 0x0a
        /*005a*/ 	.short	(.L_123 - .L_122)
	.align		4
.L_122:
        /*005c*/ 	.word	index@(.nv.constant0._Z9reduce_v0PKfPfi)
        /*0060*/ 	.short	0x0380
        /*0062*/ 	.short	0x0014


	//----- nvinfo : EIATTR_SW_WAR
	.align		4
.L_123:
        /*0064*/ 	.byte	0x04, 0x36
        /*0066*/ 	.short	(.L_125 - .L_124)
.L_124:
        /*0068*/ 	.word	0x00000008
.L_125:


//--------------------- .nv.callgraph             --------------------------
	.section	.nv.callgraph,"",@"SHT_CUDA_CALLGRAPH"
	.align	4
	.sectionentsize	8
	.align		4
        /*0000*/ 	.word	0x00000000
	.align		4
        /*0004*/ 	.word	0xffffffff
	.align		4
        /*0008*/ 	.word	0x00000000
	.align		4
        /*000c*/ 	.word	0xfffffffe
	.align		4
        /*0010*/ 	.word	0x00000000
	.align		4
        /*0014*/ 	.word	0xfffffffd
	.align		4
        /*0018*/ 	.word	0x00000000
	.align		4
        /*001c*/ 	.word	0xfffffffc


//--------------------- .text._Z9reduce_v5PKfPfi  --------------------------
	.section	.text._Z9reduce_v5PKfPfi,"ax",@progbits
	.align	128
        .global         _Z9reduce_v5PKfPfi
        .type           _Z9reduce_v5PKfPfi,@function
        .size           _Z9reduce_v5PKfPfi,(.L_x_17 - _Z9reduce_v5PKfPfi)
        .other          _Z9reduce_v5PKfPfi,@"STO_CUDA_ENTRY STV_DEFAULT"
_Z9reduce_v5PKfPfi:
.text._Z9reduce_v5PKfPfi:
[----:B------:R-:W-:Y:S01]  /*0000*/  LDC R1, c[0x0][0x37c] ;  /* 0x0000df00ff017b82 */ /* 0x000fe20000000800 */
[----:B------:R-:W0:Y:S07]  /*0010*/  S2R R11, SR_TID.X ;  /* 0x00000000000b7919 */ /* 0x000e2e0000002100 */
[----:B------:R-:W0:Y:S01]  /*0020*/  S2UR UR4, SR_CTAID.X ;  /* 0x00000000000479c3 */ /* 0x000e220000002500 */
[----:B------:R-:W1:Y:S01]  /*0030*/  LDCU UR7, c[0x0][0x390] ;  /* 0x00007200ff0777ac */ /* 0x000e620008000800 */
[----:B------:R-:W-:Y:S01]  /*0040*/  BSSY.RECONVERGENT B0, `(.L_x_0) ;  /* 0x0000011000007945 */ /* 0x000fe20003800200 */
[----:B------:R-:W-:-:S05]  /*0050*/  HFMA2 R6, -RZ, RZ, 0, 0 ;  /* 0x00000000ff067431 */ /* 0x000fca00000001ff */
[----:B------:R-:W0:Y:S02]  /*0060*/  LDC R8, c[0x0][0x360] ;  /* 0x0000d800ff087b82 */ /* 0x000e240000000800 */
[----:B0-----:R-:W-:Y:S01]  /*0070*/  IMAD R0, R8, UR4, R11 ;  /* 0x0000000408007c24 */ /* 0x001fe2000f8e020b */
[----:B------:R-:W0:Y:S04]  /*0080*/  LDCU.64 UR4, c[0x0][0x358] ;  /* 0x00006b00ff0477ac */ /* 0x000e280008000a00 */
[----:B-1----:R-:W-:-:S13]  /*0090*/  ISETP.GE.AND P0, PT, R0, UR7, PT ;  /* 0x0000000700007c0c */ /* 0x002fda000bf06270 */
[----:B------:R-:W-:Y:S05]  /*00a0*/  @P0 BRA `(.L_x_1) ;  /* 0x0000000000280947 */ /* 0x000fea0003800000 */
[----:B------:R-:W1:Y:S01]  /*00b0*/  LDC.64 R4, c[0x0][0x380] ;  /* 0x0000e000ff047b82 */ /* 0x000e620000000a00 */
[----:B------:R-:W2:Y:S01]  /*00c0*/  LDCU UR6, c[0x0][0x370] ;  /* 0x00006e00ff0677ac */ /* 0x000ea20008000800 */
[----:B------:R-:W-:Y:S01]  /*00d0*/  MOV R6, RZ ;  /* 0x000000ff00067202 */ /* 0x000fe20000000f00 */
[----:B--2---:R-:W-:-:S07]  /*00e0*/  IMAD R7, R8, UR6, RZ ;  /* 0x0000000608077c24 */ /* 0x004fce000f8e02ff */
.L_x_2:
[----:B-1----:R-:W-:-:S06]  /*00f0*/  IMAD.WIDE R2, R0, 0x4, R4 ;  /* 0x0000000400027825 */ /* 0x002fcc00078e0204 */
[----:B0-----:R-:W2:Y:S01]  /*0100*/  LDG.E R3, desc[UR4][R2.64] ;  /* 0x0000000402037981 */ /* 0x001ea2000c1e1900 */
[----:B------:R-:W-:-:S04]  /*0110*/  IADD3 R0, PT, PT, R7, R0, RZ ;  /* 0x0000000007007210 */ /* 0x000fc80007ffe0ff */
[----:B------:R-:W-:Y:S01]  /*0120*/  ISETP.GE.AND P0, PT, R0, UR7, PT ;  /* 0x0000000700007c0c */ /* 0x000fe2000bf06270 */
[----:B--2---:R-:W-:-:S12]  /*0130*/  FADD R6, R3, R6 ;  /* 0x0000000603067221 */ /* 0x004fd80000000000 */
[----:B------:R-:W-:Y:S05]  /*0140*/  @!P0 BRA `(.L_x_2) ;  /* 0xfffffffc00e88947 */ /* 0x000fea000383ffff */
.L_x_1:
[----:B0-----:R-:W-:Y:S05]  /*0150*/  BSYNC.RECONVERGENT B0 ;  /* 0x0000000000007941 */ /* 0x001fea0003800200 */
.L_x_0:
[----:B------:R-:W0:Y:S01]  /*0160*/  SHFL.DOWN PT, R3, R6, 0x10, 0x1f ;  /* 0x0a001f0006037f89 */ /* 0x000e2200000e0000 */
[C---:B------:R-:W-:Y:S02]  /*0170*/  LOP3.LUT P0, R4, R11.reuse, 0x1f, RZ, 0xc0, !PT ;  /* 0x0000001f0b047812 */ /* 0x040fe4000780c0ff */
[----:B------:R-:W-:-:S11]  /*0180*/  ISETP.GT.U32.AND P1, PT, R11, 0x1f, PT ;  /* 0x0000001f0b00780c */ /* 0x000fd60003f24070 */
[----:B------:R-:W1:Y:S01]  /*0190*/  @!P0 S2R R9, SR_CgaCtaId ;  /* 0x0000000000098919 */ /* 0x000e620000008800 */
[----:B0-----:R-:W-:Y:S01]  /*01a0*/  FADD R3, R3, R6 ;  /* 0x0000000603037221 */ /* 0x001fe20000000000 */
[----:B------:R-:W-:-:S04]  /*01b0*/  @!P0 MOV R6, 0x400 ;  /* 0x0000040000068802 */ /* 0x000fc80000000f00 */
[----:B------:R-:W0:Y:S01]  /*01c0*/  SHFL.DOWN PT, R0, R3, 0x8, 0x1f ;  /* 0x09001f0003007f89 */ /* 0x000e2200000e0000 */
[----:B-1----:R-:W-:-:S04]  /*01d0*/  @!P0 LEA R6, R9, R6, 0x18 ;  /* 0x0000000609068211 */ /* 0x002fc800078ec0ff */
[----:B------:R-:W-:Y:S01]  /*01e0*/  @!P0 LEA.HI R6, R11, R6, RZ, 0x1d ;  /* 0x000000060b068211 */ /* 0x000fe200078fe8ff */
[----:B0-----:R-:W-:-:S05]  /*01f0*/  FADD R0, R3, R0 ;  /* 0x0000000003007221 */ /* 0x001fca0000000000 */
[----:B------:R-:W0:Y:S02]  /*0200*/  SHFL.DOWN PT, R5, R0, 0x4, 0x1f ;  /* 0x08801f0000057f89 */ /* 0x000e2400000e0000 */
[----:B0-----:R-:W-:-:S05]  /*0210*/  FADD R5, R0, R5 ;  /* 0x0000000500057221 */ /* 0x001fca0000000000 */
[----:B------:R-:W0:Y:S02]  /*0220*/  SHFL.DOWN PT, R2, R5, 0x2, 0x1f ;  /* 0x08401f0005027f89 */ /* 0x000e2400000e0000 */
[----:B0-----:R-:W-:-:S05]  /*0230*/  FADD R2, R5, R2 ;  /* 0x0000000205027221 */ /* 0x001fca0000000000 */
[----:B------:R-:W0:Y:S02]  /*0240*/  SHFL.DOWN PT, R7, R2, 0x1, 0x1f ;  /* 0x08201f0002077f89 */ /* 0x000e2400000e0000 */
[----:B0-----:R-:W-:-:S05]  /*0250*/  FADD R7, R2, R7 ;  /* 0x0000000702077221 */ /* 0x001fca0000000000 */
[----:B------:R0:W-:Y:S01]  /*0260*/  @!P0 STS [R6], R7 ;  /* 0x0000000706008388 */ /* 0x0001e20000000800 */
[----:B------:R-:W-:Y:S06]  /*0270*/  BAR.SYNC.DEFER_BLOCKING 0x0 ;  /* 0x0000000000007b1d */ /* 0x000fec0000010000 */
[----:B------:R-:W-:Y:S05]  /*0280*/  @P1 EXIT ;  /* 0x000000000000194d */ /* 0x000fea0003800000 */
[----:B------:R-:W-:-:S04]  /*0290*/  SHF.R.U32.HI R0, RZ, 0x5, R8 ;  /* 0x00000005ff007819 */ /* 0x000fc80000011608 */
[----:B------:R-:W-:-:S13]  /*02a0*/  ISETP.GE.U32.AND P0, PT, R11, R0, PT ;  /* 0x000000000b00720c */ /* 0x000fda0003f06070 */
[----:B------:R-:W1:Y:S01]  /*02b0*/  @!P0 S2R R3, SR_CgaCtaId ;  /* 0x0000000000038919 */ /* 0x000e620000008800 */
[----:B------:R-:W-:-:S04]  /*02c0*/  @!P0 MOV R0, 0x400 ;  /* 0x0000040000008802 */ /* 0x000fc80000000f00 */
[----:B-1----:R-:W-:Y:S02]  /*02d0*/  @!P0 LEA R3, R3, R0, 0x18 ;  /* 0x0000000003038211 */ /* 0x002fe400078ec0ff */
[----:B------:R-:W-:Y:S02]  /*02e0*/  MOV R0, RZ ;  /* 0x000000ff00007202 */ /* 0x000fe40000000f00 */
[----:B------:R-:W-:-:S05]  /*02f0*/  @!P0 LEA R2, R4, R3, 0x2 ;  /* 0x0000000304028211 */ /* 0x000fca00078e10ff */
[----:B------:R-:W1:Y:S01]  /*0300*/  @!P0 LDS R0, [R2] ;  /* 0x0000000002008984 */ /* 0x000e620000000800 */
[----:B------:R-:W-:-:S03]  /*0310*/  ISETP.NE.AND P0, PT, R4, RZ, PT ;  /* 0x000000ff0400720c */ /* 0x000fc60003f05270 */
[----:B-1----:R-:W1:Y:S02]  /*0320*/  SHFL.DOWN PT, R3, R0, 0x10, 0x1f ;  /* 0x0a001f0000037f89 */ /* 0x002e6400000e0000 */
[----:B-1----:R-:W-:-:S05]  /*0330*/  FADD R3, R3, R0 ;  /* 0x0000000003037221 */ /* 0x002fca0000000000 */
[----:B0-----:R-:W0:Y:S02]  /*0340*/  SHFL.DOWN PT, R6, R3, 0x8, 0x1f ;  /* 0x09001f0003067f89 */ /* 0x001e2400000e0000 */
[----:B0-----:R-:W-:-:S05]  /*0350*/  FADD R6, R3, R6 ;  /* 0x0000000603067221 */ /* 0x001fca0000000000 */
[----:B------:R-:W0:Y:S02]  /*0360*/  SHFL.DOWN PT, R5, R6, 0x4, 0x1f ;  /* 0x08801f0006057f89 */ /* 0x000e2400000e0000 */
[----:B0-----:R-:W-:-:S05]  /*0370*/  FADD R5, R6, R5 ;  /* 0x0000000506057221 */ /* 0x001fca0000000000 */
[----:B------:R-:W0:Y:S02]  /*0380*/  SHFL.DOWN PT, R8, R5, 0x2, 0x1f ;  /* 0x08401f0005087f89 */ /* 0x000e2400000e0000 */
[----:B0-----:R-:W-:-:S05]  /*0390*/  FADD R8, R5, R8 ;  /* 0x0000000805087221 */ /* 0x001fca0000000000 */
[----:B------:R0:W1:Y:S01]  /*03a0*/  SHFL.DOWN PT, R7, R8, 0x1, 0x1f ;  /* 0x08201f0008077f89 */ /* 0x00006200000e0000 */
[----:B------:R-:W-:Y:S05]  /*03b0*/  @P0 EXIT ;  /* 0x000000000000094d */ /* 0x000fea0003800000 */
[----:B------:R-:W2:Y:S01]  /*03c0*/  LDC.64 R2, c[0x0][0x388] ;  /* 0x0000e200ff027b82 */ /* 0x000ea20000000a00 */
[----:B-1----:R-:W-:-:S05]  /*03d0*/  FADD R7, R8, R7 ;  /* 0x0000000708077221 */ /* 0x002fca0000000000 */
[----:B--2---:R-:W-:Y:S01]  /*03e0*/  REDG.E.ADD.F32.FTZ.RN.STRONG.GPU desc[UR4][R2.64], R7 ;  /* 0x00000007020079a6 */ /* 0x004fe2000c12f304 */
[----:B------:R-:W-:Y:S05]  /*03f0*/  EXIT ;  /* 0x000000000000794d */ /* 0x000fea0003800000 */
.L_x_3:
[----:B------:R-:W-:-:S00]  /*0400*/  BRA `(.L_x_3) ;  /* 0xfffffffc00fc7947 */ /* 0x000fc0000383ffff */
[----:B------:R-:W-:-:S00]  /*0410*/  NOP ;  /* 0x0000000000007918 */ /* 0x000fc00000000000 */
        /* <DEDUP_REMOVED lines=14> */
.L_x_17:


//--------------------- .text._Z9reduce_v4PKfPfi  --------------------------
	.section	.text._Z9reduce_v4PKfPfi,"ax",@progbits
	.align	128
        .global         _Z9reduce_v4PKfPfi
        .type           _Z9reduce_v4PKfPfi,@function
        .size           _Z9reduce_v4PKfPfi,(.L_x_18 - _Z9reduce_v4PKfPfi)
        .other          _Z9reduce_v4PKfPfi,@"STO_CUDA_ENTRY STV_DEFAULT"
_Z9reduce_v4PKfPfi:
.text._Z9reduce_v4PKfPfi:
[----:B------:R-:W-:Y:S01]  /*0000*/  LDC R1, c[0x0][0x37c] ;  /* 0x0000df00ff017b82 */ /* 0x000fe20000000800 */
[----:B------:R-:W0:Y:S07]  /*0010*/  S2R R0, SR_TID.X ;  /* 0x0000000000007919 */ /* 0x000e2e0000002100 */
[----:B------:R-:W1:Y:S01]  /*0020*/  S2UR UR4, SR_CTAID.X ;  /* 0x00000000000479c3 */ /* 0x000e620000002500 */
[----:B------:R-:W2:Y:S01]  /*0030*/  LDCU UR5, c[0x0][0x390] ;  /* 0x00007200ff0577ac */ /* 0x000ea20008000800 */
[----:B------:R-:W3:Y:S06]  /*0040*/  LDCU.64 UR6, c[0x0][0x358] ;  /* 0x00006b00ff0677ac */ /* 0x000eec0008000a00 */
[----:B------:R-:W1:Y:S02]  /*0050*/  LDC R6, c[0x0][0x360] ;  /* 0x0000d800ff067b82 */ /* 0x000e640000000800 */
[----:B-1----:R-:W-:-:S05]  /*0060*/  IMAD R3, R6, UR4, RZ ;  /* 0x0000000406037c24 */ /* 0x002fca000f8e02ff */
[----:B0-----:R-:W-:-:S04]  /*0070*/  LEA R7, R3, R0, 0x1 ;  /* 0x0000000003077211 */ /* 0x001fc800078e08ff */
[C---:B--2---:R-:W-:Y:S02]  /*0080*/  ISETP.GE.AND P0, PT, R7.reuse, UR5, PT ;  /* 0x0000000507007c0c */ /* 0x044fe4000bf06270 */
[----:B------:R-:W-:-:S04]  /*0090*/  IADD3 R9, PT, PT, R7, R6, RZ ;  /* 0x0000000607097210 */ /* 0x000fc80007ffe0ff */
[----:B------:R-:W-:-:S07]  /*00a0*/  ISETP.GE.U32.AND P1, PT, R9, UR5, PT ;  /* 0x0000000509007c0c */ /* 0x000fce000bf26070 */
[----:B------:R-:W0:Y:S08]  /*00b0*/  @!P0 LDC.64 R2, c[0x0][0x380] ;  /* 0x0000e000ff028b82 */ /* 0x000e300000000a00 */
[----:B------:R-:W1:Y:S01]  /*00c0*/  @!P1 LDC.64 R4, c[0x0][0x380] ;  /* 0x0000e000ff049b82 */ /* 0x000e620000000a00 */
[----:B0-----:R-:W-:-:S06]  /*00d0*/  @!P0 IMAD.WIDE R2, R7, 0x4, R2 ;  /* 0x0000000407028825 */ /* 0x001fcc00078e0202 */
[----:B---3--:R-:W2:Y:S01]  /*00e0*/  @!P0 LDG.E R2, desc[UR6][R2.64] ;  /* 0x0000000602028981 */ /* 0x008ea2000c1e1900 */
[----:B-1----:R-:W-:-:S06]  /*00f0*/  @!P1 IMAD.WIDE.U32 R4, R9, 0x4, R4 ;  /* 0x0000000409049825 */ /* 0x002fcc00078e0004 */
[----:B------:R-:W3:Y:S01]  /*0100*/  @!P1 LDG.E R4, desc[UR6][R4.64] ;  /* 0x0000000604049981 */ /* 0x000ee2000c1e1900 */
[----:B------:R-:W0:Y:S01]  /*0110*/  S2UR UR5, SR_CgaCtaId ;  /* 0x00000000000579c3 */ /* 0x000e220000008800 */
[----:B------:R-:W-:Y:S01]  /*0120*/  HFMA2 R7, -RZ, RZ, 0, 0 ;  /* 0x00000000ff077431 */ /* 0x000fe200000001ff */
[----:B------:R-:W-:Y:S02]  /*0130*/  UMOV UR4, 0x400 ;  /* 0x0000040000047882 */ /* 0x000fe40000000000 */
[----:B0-----:R-:W-:-:S06]  /*0140*/  ULEA UR4, UR5, UR4, 0x18 ;  /* 0x0000000405047291 */ /* 0x001fcc000f8ec0ff */
[----:B------:R-:W-:Y:S01]  /*0150*/  LEA R8, R0, UR4, 0x2 ;  /* 0x0000000400087c11 */ /* 0x000fe2000f8e10ff */
[----:B--2---:R-:W-:Y:S01]  /*0160*/  @!P0 FADD R7, RZ, R2 ;  /* 0x00000002ff078221 */ /* 0x004fe20000000000 */
[----:B------:R-:W-:-:S03]  /*0170*/  ISETP.GE.U32.AND P0, PT, R6, 0x42, PT ;  /* 0x000000420600780c */ /* 0x000fc60003f06070 */
[----:B---3--:R-:W-:Y:S01]  /*0180*/  @!P1 FADD R7, R7, R4 ;  /* 0x0000000407079221 */ /* 0x008fe20000000000 */
[----:B------:R-:W-:-:S04]  /*0190*/  ISETP.GT.U32.AND P1, PT, R0, 0x1f, PT ;  /* 0x0000001f0000780c */ /* 0x000fc80003f24070 */
[----:B------:R0:W-:Y:S01]  /*01a0*/  STS [R8], R7 ;  /* 0x0000000708007388 */ /* 0x0001e20000000800 */
[----:B------:R-:W-:Y:S06]  /*01b0*/  BAR.SYNC.DEFER_BLOCKING 0x0 ;  /* 0x0000000000007b1d */ /* 0x000fec0000010000 */
[----:B------:R-:W-:Y:S05]  /*01c0*/  @!P0 BRA `(.L_x_4) ;  /* 0x00000000002c8947 */ /* 0x000fea0003800000 */
.L_x_5:
[----:B------:R-:W-:-:S04]  /*01d0*/  SHF.R.U32.HI R5, RZ, 0x1, R6 ;  /* 0x00000001ff057819 */ /* 0x000fc80000011606 */
[----:B------:R-:W-:-:S13]  /*01e0*/  ISETP.GE.U32.AND P0, PT, R0, R5, PT ;  /* 0x000000050000720c */ /* 0x000fda0003f06070 */
[----:B------:R-:W-:Y:S01]  /*01f0*/  @!P0 LEA R2, R5, R8, 0x2 ;  /* 0x0000000805028211 */ /* 0x000fe200078e10ff */
[----:B------:R-:W-:Y:S05]  /*0200*/  @!P0 LDS R3, [R8] ;  /* 0x0000000008038984 */ /* 0x000fea0000000800 */
[----:B------:R-:W1:Y:S02]  /*0210*/  @!P0 LDS R2, [R2] ;  /* 0x0000000002028984 */ /* 0x000e640000000800 */
[----:B-1----:R-:W-:-:S05]  /*0220*/  @!P0 FADD R3, R2, R3 ;  /* 0x0000000302038221 */ /* 0x002fca0000000000 */
[----:B------:R1:W-:Y:S01]  /*0230*/  @!P0 STS [R8], R3 ;  /* 0x0000000308008388 */ /* 0x0003e20000000800 */
[----:B------:R-:W-:Y:S01]  /*0240*/  BAR.SYNC.DEFER_BLOCKING 0x0 ;  /* 0x0000000000007b1d */ /* 0x000fe20000010000 */
[----:B------:R-:W-:Y:S02]  /*0250*/  ISETP.GT.U32.AND P0, PT, R6, 0x83, PT ;  /* 0x000000830600780c */ /* 0x000fe40003f04070 */
[----:B------:R-:W-:-:S11]  /*0260*/  MOV R6, R5 ;  /* 0x0000000500067202 */ /* 0x000fd60000000f00 */
[----:B-1----:R-:W-:Y:S05]  /*0270*/  @P0 BRA `(.L_x_5) ;  /* 0xfffffffc00d40947 */ /* 0x002fea000383ffff */
.L_x_4:
[----:B------:R-:W-:Y:S05]  /*0280*/  @P1 EXIT ;  /* 0x000000000000194d */ /* 0x000fea0003800000 */
[----:B------:R-:W-:Y:S01]  /*0290*/  LDS R2, [R8+0x80] ;  /* 0x0000800008027984 */ /* 0x000fe20000000800 */
[----:B------:R-:W-:-:S03]  /*02a0*/  ISETP.NE.AND P0, PT, R0, RZ, PT ;  /* 0x000000ff0000720c */ /* 0x000fc60003f05270 */
[----:B------:R-:W1:Y:S02]  /*02b0*/  LDS R3, [R8] ;  /* 0x0000000008037984 */ /* 0x000e640000000800 */
[----:B-1----:R-:W-:-:S05]  /*02c0*/  FADD R3, R2, R3 ;  /* 0x0000000302037221 */ /* 0x002fca0000000000 */
[----:B------:R-:W-:Y:S04]  /*02d0*/  STS [R8], R3 ;  /* 0x0000000308007388 */ /* 0x000fe80000000800 */
[----:B------:R-:W-:Y:S04]  /*02e0*/  LDS R2, [R8+0x40] ;  /* 0x0000400008027984 */ /* 0x000fe80000000800 */
[----:B------:R-:W1:Y:S02]  /*02f0*/  LDS R5, [R8] ;  /* 0x0000000008057984 */ /* 0x000e640000000800 */
[----:B-1----:R-:W-:-:S05]  /*0300*/  FADD R5, R2, R5 ;  /* 0x0000000502057221 */ /* 0x002fca0000000000 */
[----:B------:R-:W-:Y:S04]  /*0310*/  STS [R8], R5 ;  /* 0x0000000508007388 */ /* 0x000fe80000000800 */
[----:B------:R-:W-:Y:S04]  /*0320*/  LDS R2, [R8+0x20] ;  /* 0x0000200008027984 */ /* 0x000fe80000000800 */
[----:B0-----:R-:W0:Y:S02]  /*0330*/  LDS R7, [R8] ;  /* 0x0000000008077984 */ /* 0x001e240000000800 */
[----:B0-----:R-:W-:-:S05]  /*0340*/  FADD R7, R2, R7 ;  /* 0x0000000702077221 */ /* 0x001fca0000000000 */
[----:B------:R-:W-:Y:S04]  /*0350*/  STS [R8], R7 ;  /* 0x0000000708007388 */ /* 0x000fe80000000800 */
[----:B------:R-:W-:Y:S04]  /*0360*/  LDS R2, [R8+0x10] ;  /* 0x0000100008027984 */ /* 0x000fe80000000800 */
[----:B------:R-:W0:Y:S02]  /*0370*/  LDS R9, [R8] ;  /* 0x0000000008097984 */ /* 0x000e240000000800 */
        /* <DEDUP_REMOVED lines=9> */
[----:B------:R0:W-:Y:S01]  /*0410*/  STS [R8], R5 ;  /* 0x0000000508007388 */ /* 0x0001e20000000800 */
[----:B------:R-:W-:Y:S05]  /*0420*/  @P0 EXIT ;  /* 0x000000000000094d */ /* 0x000fea0003800000 */
[----:B------:R-:W1:Y:S01]  /*0430*/  S2UR UR5, SR_CgaCtaId ;  /* 0x00000000000579c3 */ /* 0x000e620000008800 */
[----:B------:R-:W-:-:S07]  /*0440*/  UMOV UR4, 0x400 ;  /* 0x0000040000047882 */ /* 0x000fce0000000000 */
[----:B------:R-:W2:Y:S01]  /*0450*/  LDC.64 R2, c[0x0][0x388] ;  /* 0x0000e200ff027b82 */ /* 0x000ea20000000a00 */
[----:B-1----:R-:W-:-:S09]  /*0460*/  ULEA UR4, UR5, UR4, 0x18 ;  /* 0x0000000405047291 */ /* 0x002fd2000f8ec0ff */
[----:B0-----:R-:W2:Y:S04]  /*0470*/  LDS R5, [UR4] ;  /* 0x00000004ff057984 */ /* 0x001ea80008000800 */
[----:B--2---:R-:W-:Y:S01]  /*0480*/  REDG.E.ADD.F32.FTZ.RN.STRONG.GPU desc[UR6][R2.64], R5 ;  /* 0x00000005020079a6 */ /* 0x004fe2000c12f306 */
[----:B------:R-:W-:Y:S05]  /*0490*/  EXIT ;  /* 0x000000000000794d */ /* 0x000fea0003800000 */
.L_x_6:
        /* <DEDUP_REMOVED lines=14> */
.L_x_18:


//--------------------- .text._Z9reduce_v3PKfPfi  --------------------------
	.section	.text._Z9reduce_v3PKfPfi,"ax",@progbits
	.align	128
        .global         _Z9reduce_v3PKfPfi
        .type           _Z9reduce_v3PKfPfi,@function
        .size           _Z9reduce_v3PKfPfi,(.L_x_19 - _Z9reduce_v3PKfPfi)
        .other          _Z9reduce_v3PKfPfi,@"STO_CUDA_ENTRY STV_DEFAULT"
_Z9reduce_v3PKfPfi:
.text._Z9reduce_v3PKfPfi:
[----:B------:R-:W-:Y:S01]  /*0000*/  LDC R1, c[0x0][0x37c] ;  /* 0x0000df00ff017b82 */ /* 0x000fe20000000800 */
[----:B------:R-:W0:Y:S07]  /*0010*/  S2R R9, SR_TID.X ;  /* 0x0000000000097919 */ /* 0x000e2e0000002100 */
[----:B------:R-:W1:Y:S01]  /*0020*/  S2UR UR4, SR_CTAID.X ;  /* 0x00000000000479c3 */ /* 0x000e620000002500 */
[----:B------:R-:W2:Y:S01]  /*0030*/  LDCU UR5, c[0x0][0x390] ;  /* 0x00007200ff0577ac */ /* 0x000ea20008000800 */
[----:B------:R-:W3:Y:S06]  /*0040*/  LDCU.64 UR6, c[0x0][0x358] ;  /* 0x00006b00ff0677ac */ /* 0x000eec0008000a00 */
[----:B------:R-:W1:Y:S02]  /*0050*/  LDC R6, c[0x0][0x360] ;  /* 0x0000d800ff067b82 */ /* 0x000e640000000800 */
[----:B-1----:R-:W-:-:S04]  /*0060*/  IMAD R0, R6, UR4, RZ ;  /* 0x0000000406007c24 */ /* 0x002fc8000f8e02ff */
[----:B0-----:R-:W-:-:S05]  /*0070*/  IMAD R7, R0, 0x2, R9 ;  /* 0x0000000200077824 */ /* 0x001fca00078e0209 */
        /* <DEDUP_REMOVED lines=10> */
[----:B------:R-:W-:Y:S01]  /*0120*/  IMAD.MOV.U32 R0, RZ, RZ, RZ ;  /* 0x000000ffff007224 */ /* 0x000fe200078e00ff */
[----:B------:R-:W-:Y:S02]  /*0130*/  UMOV UR4, 0x400 ;  /* 0x0000040000047882 */ /* 0x000fe40000000000 */
[----:B0-----:R-:W-:-:S06]  /*0140*/  ULEA UR4, UR5, UR4, 0x18 ;  /* 0x0000000405047291 */ /* 0x001fcc000f8ec0ff */
[----:B------:R-:W-:Y:S01]  /*0150*/  LEA R7, R9, UR4, 0x2 ;  /* 0x0000000409077c11 */ /* 0x000fe2000f8e10ff */
[----:B--2---:R-:W-:Y:S01]  /*0160*/  @!P0 FADD R0, RZ, R2 ;  /* 0x00000002ff008221 */ /* 0x004fe20000000000 */
[----:B------:R-:W-:-:S03]  /*0170*/  ISETP.GE.U32.AND P0, PT, R6, 0x2, PT ;  /* 0x000000020600780c */ /* 0x000fc60003f06070 */
[----:B---3--:R-:W-:Y:S01]  /*0180*/  @!P1 FADD R0, R0, R5 ;  /* 0x0000000500009221 */ /* 0x008fe20000000000 */
[----:B------:R-:W-:-:S04]  /*0190*/  ISETP.NE.AND P1, PT, R9, RZ, PT ;  /* 0x000000ff0900720c */ /* 0x000fc80003f25270 */
[----:B------:R0:W-:Y:S01]  /*01a0*/  STS [R7], R0 ;  /* 0x0000000007007388 */ /* 0x0001e20000000800 */
[----:B------:R-:W-:Y:S06]  /*01b0*/  BAR.SYNC.DEFER_BLOCKING 0x0 ;  /* 0x0000000000007b1d */ /* 0x000fec0000010000 */
[----:B------:R-:W-:Y:S05]  /*01c0*/  @!P0 BRA `(.L_x_7) ;  /* 0x00000000002c8947 */ /* 0x000fea0003800000 */
.L_x_8:
[----:B------:R-:W-:-:S04]  /*01d0*/  SHF.R.U32.HI R4, RZ, 0x1, R6 ;  /* 0x00000001ff047819 */ /* 0x000fc80000011606 */
[----:B------:R-:W-:-:S13]  /*01e0*/  ISETP.GE.U32.AND P0, PT, R9, R4, PT ;  /* 0x000000040900720c */ /* 0x000fda0003f06070 */
[----:B0-----:R-:W-:Y:S01]  /*01f0*/  @!P0 LEA R0, R4, R7, 0x2 ;  /* 0x0000000704008211 */ /* 0x001fe200078e10ff */
[----:B------:R-:W-:Y:S05]  /*0200*/  @!P0 LDS R3, [R7] ;  /* 0x0000000007038984 */ /* 0x000fea0000000800 */
[----:B------:R-:W0:Y:S02]  /*0210*/  @!P0 LDS R0, [R0] ;  /* 0x0000000000008984 */ /* 0x000e240000000800 */
[----:B0-----:R-:W-:-:S05]  /*0220*/  @!P0 FADD R2, R0, R3 ;  /* 0x0000000300028221 */ /* 0x001fca0000000000 */
[----:B------:R1:W-:Y:S01]  /*0230*/  @!P0 STS [R7], R2 ;  /* 0x0000000207008388 */ /* 0x0003e20000000800 */
[----:B------:R-:W-:Y:S01]  /*0240*/  BAR.SYNC.DEFER_BLOCKING 0x0 ;  /* 0x0000000000007b1d */ /* 0x000fe20000010000 */
[----:B------:R-:W-:Y:S01]  /*0250*/  ISETP.GT.U32.AND P0, PT, R6, 0x3, PT ;  /* 0x000000030600780c */ /* 0x000fe20003f04070 */
[----:B------:R-:W-:-:S12]  /*0260*/  IMAD.MOV.U32 R6, RZ, RZ, R4 ;  /* 0x000000ffff067224 */ /* 0x000fd800078e0004 */
[----:B-1----:R-:W-:Y:S05]  /*0270*/  @P0 BRA `(.L_x_8) ;  /* 0xfffffffc00d40947 */ /* 0x002fea000383ffff */
.L_x_7:
[----:B------:R-:W-:Y:S05]  /*0280*/  @P1 EXIT ;  /* 0x000000000000194d */ /* 0x000fea0003800000 */
[----:B------:R-:W1:Y:S01]  /*0290*/  S2UR UR5, SR_CgaCtaId ;  /* 0x00000000000579c3 */ /* 0x000e620000008800 */
[----:B------:R-:W-:-:S07]  /*02a0*/  UMOV UR4, 0x400 ;  /* 0x0000040000047882 */ /* 0x000fce0000000000 */
[----:B------:R-:W2:Y:S01]  /*02b0*/  LDC.64 R2, c[0x0][0x388] ;  /* 0x0000e200ff027b82 */ /* 0x000ea20000000a00 */
[----:B-1----:R-:W-:-:S09]  /*02c0*/  ULEA UR4, UR5, UR4, 0x18 ;  /* 0x0000000405047291 */ /* 0x002fd2000f8ec0ff */
[----:B------:R-:W2:Y:S04]  /*02d0*/  LDS R5, [UR4] ;  /* 0x00000004ff057984 */ /* 0x000ea80008000800 */
[----:B--2---:R-:W-:Y:S01]  /*02e0*/  REDG.E.ADD.F32.FTZ.RN.STRONG.GPU desc[UR6][R2.64], R5 ;  /* 0x00000005020079a6 */ /* 0x004fe2000c12f306 */
[----:B------:R-:W-:Y:S05]  /*02f0*/  EXIT ;  /* 0x000000000000794d */ /* 0x000fea0003800000 */
.L_x_9:
        /* <DEDUP_REMOVED lines=16> */
.L_x_19:


//--------------------- .text._Z9reduce_v2PKfPfi  --------------------------
	.section	.text._Z9reduce_v2PKfPfi,"ax",@progbits
	.align	128
        .global         _Z9reduce_v2PKfPfi
        .type           _Z9reduce_v2PKfPfi,@function
        .size           _Z9reduce_v2PKfPfi,(.L_x_20 - _Z9reduce_v2PKfPfi)
        .other          _Z9reduce_v2PKfPfi,@"STO_CUDA_ENTRY STV_DEFAULT"
_Z9reduce_v2PKfPfi:
.text._Z9reduce_v2PKfPfi:
[----:B------:R-:W-:Y:S01]  /*0000*/  LDC R1, c[0x0][0x37c] ;  /* 0x0000df00ff017b82 */ /* 0x000fe20000000800 */
[----:B------:R-:W0:Y:S07]  /*0010*/  S2R R7, SR_TID.X ;  /* 0x0000000000077919 */ /* 0x000e2e0000002100 */
[----:B------:R-:W0:Y:S01]  /*0020*/  S2UR UR4, SR_CTAID.X ;  /* 0x00000000000479c3 */ /* 0x000e220000002500 */
[----:B------:R-:W1:Y:S01]  /*0030*/  LDCU UR5, c[0x0][0x390] ;  /* 0x00007200ff0577ac */ /* 0x000e620008000800 */
[----:B------:R-:W-:Y:S01]  /*0040*/  IMAD.MOV.U32 R4, RZ, RZ, RZ ;  /* 0x000000ffff047224 */ /* 0x000fe200078e00ff */
[----:B------:R-:W2:Y:S05]  /*0050*/  LDCU.64 UR6, c[0x0][0x358] ;  /* 0x00006b00ff0677ac */ /* 0x000eaa0008000a00 */
[----:B------:R-:W0:Y:S02]  /*0060*/  LDC R0, c[0x0][0x360] ;  /* 0x0000d800ff007b82 */ /* 0x000e240000000800 */
[----:B0-----:R-:W-:-:S05]  /*0070*/  IMAD R5, R0, UR4, R7 ;  /* 0x0000000400057c24 */ /* 0x001fca000f8e0207 */
[----:B-1----:R-:W-:-:S13]  /*0080*/  ISETP.GE.AND P0, PT, R5, UR5, PT ;  /* 0x0000000505007c0c */ /* 0x002fda000bf06270 */
[----:B------:R-:W0:Y:S02]  /*0090*/  @!P0 LDC.64 R2, c[0x0][0x380] ;  /* 0x0000e000ff028b82 */ /* 0x000e240000000a00 */
[----:B0-----:R-:W-:-:S05]  /*00a0*/  @!P0 IMAD.WIDE R2, R5, 0x4, R2 ;  /* 0x0000000405028825 */ /* 0x001fca00078e0202 */
[----:B--2---:R-:W2:Y:S01]  /*00b0*/  @!P0 LDG.E R4, desc[UR6][R2.64] ;  /* 0x0000000602048981 */ /* 0x004ea2000c1e1900 */
[----:B------:R-:W0:Y:S01]  /*00c0*/  S2UR UR5, SR_CgaCtaId ;  /* 0x00000000000579c3 */ /* 0x000e220000008800 */
[----:B------:R-:W-:Y:S01]  /*00d0*/  UMOV UR4, 0x400 ;  /* 0x0000040000047882 */ /* 0x000fe20000000000 */
[----:B------:R-:W-:Y:S02]  /*00e0*/  ISETP.GE.U32.AND P1, PT, R0, 0x2, PT ;  /* 0x000000020000780c */ /* 0x000fe40003f26070 */
[----:B------:R-:W-:Y:S01]  /*00f0*/  ISETP.NE.AND P0, PT, R7, RZ, PT ;  /* 0x000000ff0700720c */ /* 0x000fe20003f05270 */
[----:B0-----:R-:W-:-:S06]  /*0100*/  ULEA UR4, UR5, UR4, 0x18 ;  /* 0x0000000405047291 */ /* 0x001fcc000f8ec0ff */
[----:B------:R-:W-:-:S05]  /*0110*/  LEA R5, R7, UR4, 0x2 ;  /* 0x0000000407057c11 */ /* 0x000fca000f8e10ff */
[----:B--2---:R0:W-:Y:S01]  /*0120*/  STS [R5], R4 ;  /* 0x0000000405007388 */ /* 0x0041e20000000800 */
[----:B------:R-:W-:Y:S06]  /*0130*/  BAR.SYNC.DEFER_BLOCKING 0x0 ;  /* 0x0000000000007b1d */ /* 0x000fec0000010000 */
[----:B------:R-:W-:Y:S05]  /*0140*/  @!P1 BRA `(.L_x_10) ;  /* 0x00000000002c9947 */ /* 0x000fea0003800000 */
.L_x_11:
[----:B------:R-:W-:-:S04]  /*0150*/  SHF.R.U32.HI R6, RZ, 0x1, R0 ;  /* 0x00000001ff067819 */ /* 0x000fc80000011600 */
[----:B------:R-:W-:-:S13]  /*0160*/  ISETP.GE.U32.AND P1, PT, R7, R6, PT ;  /* 0x000000060700720c */ /* 0x000fda0003f26070 */
[----:B------:R-:W-:Y:S01]  /*0170*/  @!P1 IMAD R2, R6, 0x4, R5 ;  /* 0x0000000406029824 */ /* 0x000fe200078e0205 */
        /* <DEDUP_REMOVED lines=8> */
.L_x_10:
        /* <DEDUP_REMOVED lines=8> */
.L_x_12:
        /* <DEDUP_REMOVED lines=16> */
.L_x_20:


//--------------------- .text._Z9reduce_v1PKfPfi  --------------------------
	.section	.text._Z9reduce_v1PKfPfi,"ax",@progbits
	.align	128
        .global         _Z9reduce_v1PKfPfi
        .type           _Z9reduce_v1PKfPfi,@function
        .size           _Z9reduce_v1PKfPfi,(.L_x_21 - _Z9reduce_v1PKfPfi)
        .other          _Z9reduce_v1PKfPfi,@"STO_CUDA_ENTRY STV_DEFAULT"
_Z9reduce_v1PKfPfi:
.text._Z9reduce_v1PKfPfi:
        /* <DEDUP_REMOVED lines=21> */
[----:B0-----:R-:W-:-:S07]  /*0150*/  IMAD.MOV.U32 R0, RZ, RZ, 0x1 ;  /* 0x00000001ff007424 */ /* 0x001fce00078e00ff */
.L_x_14:
[----:B------:R-:W-:-:S05]  /*0160*/  SHF.L.U32 R9, R0, 0x1, RZ ;  /* 0x0000000100097819 */ /* 0x000fca00000006ff */
[----:B------:R-:W-:-:S05]  /*0170*/  VIADD R2, R9, 0xffffffff ;  /* 0xffffffff09027836 */ /* 0x000fca0000000000 */
[----:B------:R-:W-:-:S13]  /*0180*/  LOP3.LUT P1, RZ, R2, R7, RZ, 0xc0, !PT ;  /* 0x0000000702ff7212 */ /* 0x000fda000782c0ff */
[----:B------:R-:W-:Y:S01]  /*0190*/  @!P1 LEA R2, R0, R5, 0x2 ;  /* 0x0000000500029211 */ /* 0x000fe200078e10ff */
[----:B------:R-:W-:Y:S01]  /*01a0*/  @!P1 LDS R3, [R5] ;  /* 0x0000000005039984 */ /* 0x000fe20000000800 */
[----:B------:R-:W-:-:S04]  /*01b0*/  IMAD.MOV.U32 R0, RZ, RZ, R9 ;  /* 0x000000ffff007224 */ /* 0x000fc800078e0009 */
[----:B------:R-:W0:Y:S02]  /*01c0*/  @!P1 LDS R2, [R2] ;  /* 0x0000000002029984 */ /* 0x000e240000000800 */
[----:B0-----:R-:W-:-:S05]  /*01d0*/  @!P1 FADD R4, R2, R3 ;  /* 0x0000000302049221 */ /* 0x001fca0000000000 */
[----:B------:R1:W-:Y:S01]  /*01e0*/  @!P1 STS [R5], R4 ;  /* 0x0000000405009388 */ /* 0x0003e20000000800 */
[----:B------:R-:W-:Y:S01]  /*01f0*/  BAR.SYNC.DEFER_BLOCKING 0x0 ;  /* 0x0000000000007b1d */ /* 0x000fe20000010000 */
[----:B------:R-:W-:-:S13]  /*0200*/  ISETP.GE.U32.AND P1, PT, R9, R6, PT ;  /* 0x000000060900720c */ /* 0x000fda0003f26070 */
[----:B-1----:R-:W-:Y:S05]  /*0210*/  @!P1 BRA `(.L_x_14) ;  /* 0xfffffffc00d09947 */ /* 0x002fea000383ffff */
.L_x_13:
        /* <DEDUP_REMOVED lines=8> */
.L_x_15:
        /* <DEDUP_REMOVED lines=14> */
.L_x_21:


//--------------------- .text._Z9reduce_v0PKfPfi  --------------------------
	.section	.text._Z9reduce_v0PKfPfi,"ax",@progbits
	.align	128
        .global         _Z9reduce_v0PKfPfi
        .type           _Z9reduce_v0PKfPfi,@function
        .size           _Z9reduce_v0PKfPfi,(.L_x_22 - _Z9reduce_v0PKfPfi)
        .other          _Z9reduce_v0PKfPfi,@"STO_CUDA_ENTRY STV_DEFAULT"
_Z9reduce_v0PKfPfi:
.text._Z9reduce_v0PKfPfi:
[----:B------:R-:W-:Y:S01]  /*0000*/  LDC R1, c[0x0][0x37c] ;  /* 0x0000df00ff017b82 */ /* 0x000fe20000000800 */
[----:B------:R-:W0:Y:S07]  /*0010*/  S2R R0, SR_TID.X ;  /* 0x0000000000007919 */ /* 0x000e2e0000002100 */
[----:B------:R-:W0:Y:S01]  /*0020*/  S2UR UR4, SR_CTAID.X ;  /* 0x00000000000479c3 */ /* 0x000e220000002500 */
[----:B------:R-:W1:Y:S07]  /*0030*/  LDCU UR5, c[0x0][0x390] ;  /* 0x00007200ff0577ac */ /* 0x000e6e0008000800 */
[----:B------:R-:W0:Y:S02]  /*0040*/  LDC R5, c[0x0][0x360] ;  /* 0x0000d800ff057b82 */ /* 0x000e240000000800 */
[----:B0-----:R-:W-:-:S05]  /*0050*/  IMAD R5, R5, UR4, R0 ;  /* 0x0000000405057c24 */ /* 0x001fca000f8e0200 */
[----:B-1----:R-:W-:-:S13]  /*0060*/  ISETP.GE.AND P0, PT, R5, UR5, PT ;  /* 0x0000000505007c0c */ /* 0x002fda000bf06270 */
[----:B------:R-:W-:Y:S05]  /*0070*/  @P0 EXIT ;  /* 0x000000000000094d */ /* 0x000fea0003800000 */
[----:B------:R-:W0:Y:S01]  /*0080*/  LDC.64 R2, c[0x0][0x380] ;  /* 0x0000e000ff027b82 */ /* 0x000e220000000a00 */
[----:B------:R-:W1:Y:S01]  /*0090*/  LDCU.64 UR4, c[0x0][0x358] ;  /* 0x00006b00ff0477ac */ /* 0x000e620008000a00 */
[----:B0-----:R-:W-:-:S06]  /*00a0*/  IMAD.WIDE R2, R5, 0x4, R2 ;  /* 0x0000000405027825 */ /* 0x001fcc00078e0202 */
[----:B-1----:R-:W2:Y:S01]  /*00b0*/  LDG.E R3, desc[UR4][R2.64] ;  /* 0x0000000402037981 */ /* 0x002ea2000c1e1900 */
[----:B------:R-:W2:Y:S03]  /*00c0*/  LDC.64 R4, c[0x0][0x388] ;  /* 0x0000e200ff047b82 */ /* 0x000ea60000000a00 */
[----:B--2---:R-:W-:Y:S01]  /*00d0*/  REDG.E.ADD.F32.FTZ.RN.STRONG.GPU desc[UR4][R4.64], R3 ;  /* 0x00000003040079a6 */ /* 0x004fe2000c12f304 */
[----:B------:R-:W-:Y:S05]  /*00e0*/  EXIT ;  /* 0x000000000000794d */ /* 0x000fea0003800000 */
.L_x_16:
        /* <DEDUP_REMOVED lines=9> */
.L_x_22:


//--------------------- .nv.shared._Z9reduce_v5PKfPfi --------------------------
	.section	.nv.shared._Z9reduce_v5PKfPfi,"aw",@nobits
	.sectionflags	@""
	.align	16
.nv.shared._Z9reduce_v5PKfPfi:
	.zero		1152


//--------------------- .nv.shared.reserved.0     --------------------------
	.section	.nv.shared.reserved.0,"aw",@nobits
	.weak		__nv_reservedSMEM_offset_0_alias
	.size		__nv_reservedSMEM_offset_0_alias, 0, 64
	.other		__nv_reservedSMEM_offset_0_alias,@"STO_CUDA_RESERVED_SHARED STV_DEFAULT"
__nv_reservedSMEM_offset_0_alias:
	.zero		0
	.zero		64


//--------------------- .nv.shared._Z9reduce_v4PKfPfi --------------------------
	.section	.nv.shared._Z9reduce_v4PKfPfi,"aw",@nobits
	.sectionflags	@""
	.align	16
	.zero		1024


//--------------------- .nv.shared._Z9reduce_v3PKfPfi --------------------------
	.section	.nv.shared._Z9reduce_v3PKfPfi,"aw",@nobits
	.sectionflags	@""
	.align	16
	.zero		1024


//--------------------- .nv.shared._Z9reduce_v2PKfPfi --------------------------
	.section	.nv.shared._Z9reduce_v2PKfPfi,"aw",@nobits
	.sectionflags	@""
	.align	16
	.zero		1024


//--------------------- .nv.shared._Z9reduce_v1PKfPfi --------------------------
	.section	.nv.shared._Z9reduce_v1PKfPfi,"aw",@nobits
	.sectionflags	@""
	.align	16
	.zero		1024


//--------------------- .nv.shared._Z9reduce_v0PKfPfi --------------------------
	.section	.nv.shared._Z9reduce_v0PKfPfi,"aw",@nobits
	.sectionflags	@""
	.align	16
	.zero		1024


//--------------------- .nv.constant0._Z9reduce_v5PKfPfi --------------------------
	.section	.nv.constant0._Z9reduce_v5PKfPfi,"a",@progbits
	.sectionflags	@""
	.align	4
.nv.constant0._Z9reduce_v5PKfPfi:
	.zero		916


//--------------------- .nv.constant0._Z9reduce_v4PKfPfi --------------------------
	.section	.nv.constant0._Z9reduce_v4PKfPfi,"a",@progbits
	.sectionflags	@""
	.align	4
.nv.constant0._Z9reduce_v4PKfPfi:
	.zero		916


//--------------------- .nv.constant0._Z9reduce_v3PKfPfi --------------------------
	.section	.nv.constant0._Z9reduce_v3PKfPfi,"a",@progbits
	.sectionflags	@""
	.align	4
.nv.constant0._Z9reduce_v3PKfPfi:
	.zero		916


//--------------------- .nv.constant0._Z9reduce_v2PKfPfi --------------------------
	.section	.nv.constant0._Z9reduce_v2PKfPfi,"a",@progbits
	.sectionflags	@""
	.align	4
.nv.constant0._Z9reduce_v2PKfPfi:
	.zero		916


//--------------------- .nv.constant0._Z9reduce_v1PKfPfi --------------------------
	.section	.nv.constant0._Z9reduce_v1PKfPfi,"a",@progbits
	.sectionflags	@""
	.align	4
.nv.constant0._Z9reduce_v1PKfPfi:
	.zero		916


//--------------------- .nv.constant0._Z9reduce_v0PKfPfi --------------------------
	.section	.nv.constant0._Z9reduce_v0PKfPfi,"a",@progbits
	.sectionflags	@""
	.align	4
.nv.constant0._Z9reduce_v0PKfPfi:
	.zero		916


//--------------------- SYMBOLS --------------------------

	.type		.nv.reservedSmem.offset0,@object
	.size		.nv.reservedSmem.offset0,0x4
	.type		.nv.reservedSmem.cap,@object
	.size		.nv.reservedSmem.cap,0x4
